def attn_fwd(
    Q,
    K,
    V,
    Out,
    Lse,
    sm_scale,
    stride_qz,
    stride_qh,
    stride_qm,
    stride_qk,
    stride_kz,
    stride_kh,
    stride_kn,
    stride_kk,
    stride_vz,
    stride_vh,
    stride_vn,
    stride_vk,
    stride_oz,
    stride_oh,
    stride_om,
    stride_ok,
    seqlen_q,
    seqlen_k,
    BLOCK_M: tl.constexpr,
    BLOCK_N: tl.constexpr,
    HEAD_DIM: tl.constexpr,
    CAUSAL: tl.constexpr,
):
    start_m = tl.program_id(0)
    off_hz = tl.program_id(1)
    q_off = off_hz * stride_qh
    k_off = off_hz * stride_kh
    v_off = off_hz * stride_vh
    offs_m = start_m * BLOCK_M + tl.arange(0, BLOCK_M)
    offs_d = tl.arange(0, HEAD_DIM)
    offs_n = tl.arange(0, BLOCK_N)
    q_ptrs = Q + q_off + offs_m[:, None] * stride_qm + offs_d[None, :] * stride_qk
    k_ptrs = K + k_off + offs_d[:, None] * stride_kk + offs_n[None, :] * stride_kn
    v_ptrs = V + v_off + offs_n[:, None] * stride_vn + offs_d[None, :] * stride_vk
    m_i = tl.full([BLOCK_M], float("-inf"), dtype=tl.float32)
    l_i = tl.zeros([BLOCK_M], dtype=tl.float32) + 1.0
    acc = tl.zeros([BLOCK_M, HEAD_DIM], dtype=tl.float32)
    q = tl.load(q_ptrs)
    acc, l_i, m_i = _attn_fwd_inner(
        acc,
        l_i,
        m_i,
        q,
        k_ptrs,
        v_ptrs,
        sm_scale,
        stride_kn,
        stride_vn,
        start_m,
        seqlen_k,
        BLOCK_M,
        BLOCK_N,
        HEAD_DIM,
        CAUSAL,
    )
    acc = acc / l_i[:, None]
    lse = m_i + tl.math.log2(l_i) / 1.4426950408889634
    o_ptrs = (
        Out
        + off_hz * stride_oh
        + offs_m[:, None] * stride_om
        + offs_d[None, :] * stride_ok
    )
    tl.store(o_ptrs, acc.to(Out.dtype.element_ty))
    tl.store(Lse + off_hz * seqlen_q + offs_m, lse)

# config = {"BLOCK_M": 256, "BLOCK_N": 32, "HEAD_DIM": 64, "arch": "sm_100", "causal": true, "dtype": "bf16", "num_stages": 2, "num_warps": 8}
# arch = sm_100


// ===== COMPILED SASS (sm_100a) =====

	.target	sm_100a

	.elftype	@"ET_EXEC"


//--------------------- .note.nv.tkinfo           --------------------------
	.section	.note.nv.tkinfo,"",@"SHT_NOTE"
	.sectionflags	@"SHF_NOTE_NV_TKINFO"
	.tkinfo
        /*0018*/ 	.word	0x00000081
        /*0030*/ 	.string	""
        /*0030*/ 	.string	"ptxas-blackwell"
        /*0030*/ 	.string	"Cuda compilation tools, release 12.9, V12.9.86"
        /*0030*/ 	.string	"Build cuda_12.9.r12.9/compiler.36037853_0"
        /*0030*/ 	.string	"-v  -suppress-debug-info  -lineinfo  -arch sm_100a "



//--------------------- .note.nv.cuver            --------------------------
	.section	.note.nv.cuver,"",@"SHT_NOTE"
	.sectionflags	@"SHF_NOTE_NV_CUVER"
        /*0018*/ 	.short	0x0001
        /*001a*/ 	.short	0x0064
        /*001c*/ 	.short	0x0001
        /*001e*/ 	.short	0x0000
        /*0020*/ 	.short	0x0001
        /*0022*/ 	.short	0x0000


//--------------------- .nv.info                  --------------------------
	.section	.nv.info,"",@"SHT_CUDA_INFO"
	.align	4


	//----- nvinfo : EIATTR_REGCOUNT
	.align		4
        /*0000*/ 	.byte	0x04, 0x2f
        /*0002*/ 	.short	(.L_5 - .L_4)
	.align		4
.L_4:
        /*0004*/ 	.word	index@(attn_fwd)
        /*0008*/ 	.word	0x000000d4


	//----- nvinfo : EIATTR_FRAME_SIZE
	.align		4
.L_5:
        /*000c*/ 	.byte	0x04, 0x11
        /*000e*/ 	.short	(.L_7 - .L_6)
	.align		4
.L_6:
        /*0010*/ 	.word	index@($__internal_2_$__cuda_sm10x_tcgen05_guardrail_trap_unallocated_columns_being_dealloced)
        /*0014*/ 	.word	0x00000000


	//----- nvinfo : EIATTR_FRAME_SIZE
	.align		4
.L_7:
        /*0018*/ 	.byte	0x04, 0x11
        /*001a*/ 	.short	(.L_9 - .L_8)
	.align		4
.L_8:
        /*001c*/ 	.word	index@($__internal_1_$__cuda_sm10x_tcgen05_guardrail_trap_phase_invalid_during_alloc)
        /*0020*/ 	.word	0x00000000


	//----- nvinfo : EIATTR_FRAME_SIZE
	.align		4
.L_9:
        /*0024*/ 	.byte	0x04, 0x11
        /*0026*/ 	.short	(.L_11 - .L_10)
	.align		4
.L_10:
        /*0028*/ 	.word	index@($__internal_0_$__cuda_sm10x_tcgen05_guardrail_trap_col_being_dealloced_not_returned_by_alloc)
        /*002c*/ 	.word	0x00000000


	//----- nvinfo : EIATTR_FRAME_SIZE
	.align		4
.L_11:
        /*0030*/ 	.byte	0x04, 0x11
        /*0032*/ 	.short	(.L_13 - .L_12)
	.align		4
.L_12:
        /*0034*/ 	.word	index@(attn_fwd)
        /*0038*/ 	.word	0x00000000


	//----- nvinfo : EIATTR_MIN_STACK_SIZE
	.align		4
.L_13:
        /*003c*/ 	.byte	0x04, 0x12
        /*003e*/ 	.short	(.L_15 - .L_14)
	.align		4
.L_14:
        /*0040*/ 	.word	index@(attn_fwd)
        /*0044*/ 	.word	0x00000000
.L_15:


//--------------------- .nv.info.attn_fwd         --------------------------
	.section	.nv.info.attn_fwd,"",@"SHT_CUDA_INFO"
	.sectionflags	@""
	.align	4


	//----- nvinfo : EIATTR_CUDA_API_VERSION
	.align		4
        /*0000*/ 	.byte	0x04, 0x37
        /*0002*/ 	.short	(.L_17 - .L_16)
.L_16:
        /*0004*/ 	.word	0x00000081


	//----- nvinfo : EIATTR_KPARAM_INFO
	.align		4
.L_17:
        /*0008*/ 	.byte	0x04, 0x17
        /*000a*/ 	.short	(.L_19 - .L_18)
.L_18:
        /*000c*/ 	.word	0x00000000
        /*0010*/ 	.short	0x0019
        /*0012*/ 	.short	0x0080
        /*0014*/ 	.byte	0x00, 0xf4, 0x21, 0x00


	//----- nvinfo : EIATTR_KPARAM_INFO
	.align		4
.L_19:
        /*0018*/ 	.byte	0x04, 0x17
        /*001a*/ 	.short	(.L_21 - .L_20)
.L_20:
        /*001c*/ 	.word	0x00000000
        /*0020*/ 	.short	0x0018
        /*0022*/ 	.short	0x0078
        /*0024*/ 	.byte	0x00, 0xf4, 0x21, 0x00


	//----- nvinfo : EIATTR_KPARAM_INFO
	.align		4
.L_21:
        /*0028*/ 	.byte	0x04, 0x17
        /*002a*/ 	.short	(.L_23 - .L_22)
.L_22:
        /*002c*/ 	.word	0x00000000
        /*0030*/ 	.short	0x0017
        /*0032*/ 	.short	0x0070
        /*0034*/ 	.byte	0x00, 0xf0, 0x11, 0x00


	//----- nvinfo : EIATTR_KPARAM_INFO
	.align		4
.L_23:
        /*0038*/ 	.byte	0x04, 0x17
        /*003a*/ 	.short	(.L_25 - .L_24)
.L_24:
        /*003c*/ 	.word	0x00000000
        /*0040*/ 	.short	0x0016
        /*0042*/ 	.short	0x006c
        /*0044*/ 	.byte	0x00, 0xf0, 0x11, 0x00


	//----- nvinfo : EIATTR_KPARAM_INFO
	.align		4
.L_25:
        /*0048*/ 	.byte	0x04, 0x17
        /*004a*/ 	.short	(.L_27 - .L_26)
.L_26:
        /*004c*/ 	.word	0x00000000
        /*0050*/ 	.short	0x0015
        /*0052*/ 	.short	0x0068
        /*0054*/ 	.byte	0x00, 0xf0, 0x11, 0x00


	//----- nvinfo : EIATTR_KPARAM_INFO
	.align		4
.L_27:
        /*0058*/ 	.byte	0x04, 0x17
        /*005a*/ 	.short	(.L_29 - .L_28)
.L_28:
        /*005c*/ 	.word	0x00000000
        /*0060*/ 	.short	0x0014
        /*0062*/ 	.short	0x0064
        /*0064*/ 	.byte	0x00, 0xf0, 0x11, 0x00


	//----- nvinfo : EIATTR_KPARAM_INFO
	.align		4
.L_29:
        /*0068*/ 	.byte	0x04, 0x17
        /*006a*/ 	.short	(.L_31 - .L_30)
.L_30:
        /*006c*/ 	.word	0x00000000
        /*0070*/ 	.short	0x0013
        /*0072*/ 	.short	0x0060
        /*0074*/ 	.byte	0x00, 0xf0, 0x11, 0x00


	//----- nvinfo : EIATTR_KPARAM_INFO
	.align		4
.L_31:
        /*0078*/ 	.byte	0x04, 0x17
        /*007a*/ 	.short	(.L_33 - .L_32)
.L_32:
        /*007c*/ 	.word	0x00000000
        /*0080*/ 	.short	0x0012
        /*0082*/ 	.short	0x005c
        /*0084*/ 	.byte	0x00, 0xf0, 0x11, 0x00


	//----- nvinfo : EIATTR_KPARAM_INFO
	.align		4
.L_33:
        /*0088*/ 	.byte	0x04, 0x17
        /*008a*/ 	.short	(.L_35 - .L_34)
.L_34:
        /*008c*/ 	.word	0x00000000
        /*0090*/ 	.short	0x0011
        /*0092*/ 	.short	0x0058
        /*0094*/ 	.byte	0x00, 0xf0, 0x11, 0x00


	//----- nvinfo : EIATTR_KPARAM_INFO
	.align		4
.L_35:
        /*0098*/ 	.byte	0x04, 0x17
        /*009a*/ 	.short	(.L_37 - .L_36)
.L_36:
        /*009c*/ 	.word	0x00000000
        /*00a0*/ 	.short	0x0010
        /*00a2*/ 	.short	0x0054
        /*00a4*/ 	.byte	0x00, 0xf0, 0x11, 0x00


	//----- nvinfo : EIATTR_KPARAM_INFO
	.align		4
.L_37:
        /*00a8*/ 	.byte	0x04, 0x17
        /*00aa*/ 	.short	(.L_39 - .L_38)
.L_38:
        /*00ac*/ 	.word	0x00000000
        /*00b0*/ 	.short	0x000f
        /*00b2*/ 	.short	0x0050
        /*00b4*/ 	.byte	0x00, 0xf0, 0x11, 0x00


	//----- nvinfo : EIATTR_KPARAM_INFO
	.align		4
.L_39:
        /*00b8*/ 	.byte	0x04, 0x17
        /*00ba*/ 	.short	(.L_41 - .L_40)
.L_40:
        /*00bc*/ 	.word	0x00000000
        /*00c0*/ 	.short	0x000e
        /*00c2*/ 	.short	0x004c
        /*00c4*/ 	.byte	0x00, 0xf0, 0x11, 0x00


	//----- nvinfo : EIATTR_KPARAM_INFO
	.align		4
.L_41:
        /*00c8*/ 	.byte	0x04, 0x17
        /*00ca*/ 	.short	(.L_43 - .L_42)
.L_42:
        /*00cc*/ 	.word	0x00000000
        /*00d0*/ 	.short	0x000d
        /*00d2*/ 	.short	0x0048
        /*00d4*/ 	.byte	0x00, 0xf0, 0x11, 0x00


	//----- nvinfo : EIATTR_KPARAM_INFO
	.align		4
.L_43:
        /*00d8*/ 	.byte	0x04, 0x17
        /*00da*/ 	.short	(.L_45 - .L_44)
.L_44:
        /*00dc*/ 	.word	0x00000000
        /*00e0*/ 	.short	0x000c
        /*00e2*/ 	.short	0x0044
        /*00e4*/ 	.byte	0x00, 0xf0, 0x11, 0x00


	//----- nvinfo : EIATTR_KPARAM_INFO
	.align		4
.L_45:
        /*00e8*/ 	.byte	0x04, 0x17
        /*00ea*/ 	.short	(.L_47 - .L_46)
.L_46:
        /*00ec*/ 	.word	0x00000000
        /*00f0*/ 	.short	0x000b
        /*00f2*/ 	.short	0x0040
        /*00f4*/ 	.byte	0x00, 0xf0, 0x11, 0x00


	//----- nvinfo : EIATTR_KPARAM_INFO
	.align		4
.L_47:
        /*00f8*/ 	.byte	0x04, 0x17
        /*00fa*/ 	.short	(.L_49 - .L_48)
.L_48:
        /*00fc*/ 	.word	0x00000000
        /*0100*/ 	.short	0x000a
        /*0102*/ 	.short	0x003c
        /*0104*/ 	.byte	0x00, 0xf0, 0x11, 0x00


	//----- nvinfo : EIATTR_KPARAM_INFO
	.align		4
.L_49:
        /*0108*/ 	.byte	0x04, 0x17
        /*010a*/ 	.short	(.L_51 - .L_50)
.L_50:
        /*010c*/ 	.word	0x00000000
        /*0110*/ 	.short	0x0009
        /*0112*/ 	.short	0x0038
        /*0114*/ 	.byte	0x00, 0xf0, 0x11, 0x00


	//----- nvinfo : EIATTR_KPARAM_INFO
	.align		4
.L_51:
        /*0118*/ 	.byte	0x04, 0x17
        /*011a*/ 	.short	(.L_53 - .L_52)
.L_52:
        /*011c*/ 	.word	0x00000000
        /*0120*/ 	.short	0x0008
        /*0122*/ 	.short	0x0034
        /*0124*/ 	.byte	0x00, 0xf0, 0x11, 0x00


	//----- nvinfo : EIATTR_KPARAM_INFO
	.align		4
.L_53:
        /*0128*/ 	.byte	0x04, 0x17
        /*012a*/ 	.short	(.L_55 - .L_54)
.L_54:
        /*012c*/ 	.word	0x00000000
        /*0130*/ 	.short	0x0007
        /*0132*/ 	.short	0x0030
        /*0134*/ 	.byte	0x00, 0xf0, 0x11, 0x00


	//----- nvinfo : EIATTR_KPARAM_INFO
	.align		4
.L_55:
        /*0138*/ 	.byte	0x04, 0x17
        /*013a*/ 	.short	(.L_57 - .L_56)
.L_56:
        /*013c*/ 	.word	0x00000000
        /*0140*/ 	.short	0x0006
        /*0142*/ 	.short	0x002c
        /*0144*/ 	.byte	0x00, 0xf0, 0x11, 0x00


	//----- nvinfo : EIATTR_KPARAM_INFO
	.align		4
.L_57:
        /*0148*/ 	.byte	0x04, 0x17
        /*014a*/ 	.short	(.L_59 - .L_58)
.L_58:
        /*014c*/ 	.word	0x00000000
        /*0150*/ 	.short	0x0005
        /*0152*/ 	.short	0x0028
        /*0154*/ 	.byte	0x00, 0xf0, 0x11, 0x00


	//----- nvinfo : EIATTR_KPARAM_INFO
	.align		4
.L_59:
        /*0158*/ 	.byte	0x04, 0x17
        /*015a*/ 	.short	(.L_61 - .L_60)
.L_60:
        /*015c*/ 	.word	0x00000000
        /*0160*/ 	.short	0x0004
        /*0162*/ 	.short	0x0020
        /*0164*/ 	.byte	0x00, 0xf4, 0x21, 0x00


	//----- nvinfo : EIATTR_KPARAM_INFO
	.align		4
.L_61:
        /*0168*/ 	.byte	0x04, 0x17
        /*016a*/ 	.short	(.L_63 - .L_62)
.L_62:
        /*016c*/ 	.word	0x00000000
        /*0170*/ 	.short	0x0003
        /*0172*/ 	.short	0x0018
        /*0174*/ 	.byte	0x00, 0xf4, 0x21, 0x00


	//----- nvinfo : EIATTR_KPARAM_INFO
	.align		4
.L_63:
        /*0178*/ 	.byte	0x04, 0x17
        /*017a*/ 	.short	(.L_65 - .L_64)
.L_64:
        /*017c*/ 	.word	0x00000000
        /*0180*/ 	.short	0x0002
        /*0182*/ 	.short	0x0010
        /*0184*/ 	.byte	0x00, 0xf4, 0x21, 0x00


	//----- nvinfo : EIATTR_KPARAM_INFO
	.align		4
.L_65:
        /*0188*/ 	.byte	0x04, 0x17
        /*018a*/ 	.short	(.L_67 - .L_66)
.L_66:
        /*018c*/ 	.word	0x00000000
        /*0190*/ 	.short	0x0001
        /*0192*/ 	.short	0x0008
        /*0194*/ 	.byte	0x00, 0xf4, 0x21, 0x00


	//----- nvinfo : EIATTR_KPARAM_INFO
	.align		4
.L_67:
        /*0198*/ 	.byte	0x04, 0x17
        /*019a*/ 	.short	(.L_69 - .L_68)
.L_68:
        /*019c*/ 	.word	0x00000000
        /*01a0*/ 	.short	0x0000
        /*01a2*/ 	.short	0x0000
        /*01a4*/ 	.byte	0x00, 0xf4, 0x21, 0x00


	//----- nvinfo : EIATTR_AT_ENTRY_FRAGMENTS
	.align		4
.L_69:
        /*01a8*/ 	.byte	0x04, 0x4f
        /*01aa*/ 	.short	(.L_71 - .L_70)


	//   ....[0]....
.L_70:
        /*01ac*/ 	.word	0x00000004


	//----- nvinfo : EIATTR_RESERVED_SMEM_USED
	.align		4
.L_71:
        /*01b0*/ 	.byte	0x01, 0x41
	.zero		2


	//----- nvinfo : EIATTR_SPARSE_MMA_MASK
	.align		4
        /*01b4*/ 	.byte	0x03, 0x50
        /*01b6*/ 	.short	0x0000


	//----- nvinfo : EIATTR_TCGEN05_1CTA_USED
	.align		4
        /*01b8*/ 	.byte	0x01, 0x51
	.zero		2


	//----- nvinfo : EIATTR_MAXREG_COUNT
	.align		4
        /*01bc*/ 	.byte	0x03, 0x1b
        /*01be*/ 	.short	0x00ff


	//----- nvinfo : EIATTR_NUM_BARRIERS
	.align		4
        /*01c0*/ 	.byte	0x02, 0x4c
        /*01c2*/ 	.byte	0x01
	.zero		1


	//----- nvinfo : EIATTR_INT_WARP_WIDE_INSTR_OFFSETS
	.align		4
        /*01c4*/ 	.byte	0x04, 0x31
        /*01c6*/ 	.short	(.L_73 - .L_72)


	//   ....[0]....
.L_72:
        /*01c8*/ 	.word	0x00001920


	//   ....[1]....
        /*01cc*/ 	.word	0x00001930


	//   ....[2]....
        /*01d0*/ 	.word	0x000020a0


	//   ....[3]....
        /*01d4*/ 	.word	0x00002210


	//   ....[4]....
        /*01d8*/ 	.word	0x00004760


	//   ....[5]....
        /*01dc*/ 	.word	0x00009430


	//   ....[6]....
        /*01e0*/ 	.word	0x00009480


	//----- nvinfo : EIATTR_COOP_GROUP_MASK_REGIDS
	.align		4
.L_73:
        /*01e4*/ 	.byte	0x04, 0x29
        /*01e6*/ 	.short	(.L_75 - .L_74)


	//   ....[0]....
.L_74:
        /*01e8*/ 	.word	0xffffffff


	//   ....[1]....
        /*01ec*/ 	.word	0xffffffff


	//   ....[2]....
        /*01f0*/ 	.word	0xffffffff


	//   ....[3]....
        /*01f4*/ 	.word	0xffffffff


	//----- nvinfo : EIATTR_COOP_GROUP_INSTR_OFFSETS
	.align		4
.L_75:
        /*01f8*/ 	.byte	0x04, 0x28
        /*01fa*/ 	.short	(.L_77 - .L_76)


	//   ....[0]....
.L_76:
        /*01fc*/ 	.word	0x00000060


	//   ....[1]....
        /*0200*/ 	.word	0x00000320


	//   ....[2]....
        /*0204*/ 	.word	0x000092c0


	//   ....[3]....
        /*0208*/ 	.word	0x00009530


	//----- nvinfo : EIATTR_VRC_CTA_INIT_COUNT
	.align		4
.L_77:
        /*020c*/ 	.byte	0x02, 0x4a
        /*020e*/ 	.byte	0x80
	.zero		1


	//----- nvinfo : EIATTR_MBARRIER_INSTR_OFFSETS
	.align		4
        /*0210*/ 	.byte	0x04, 0x39
        /*0212*/ 	.short	(.L_79 - .L_78)


	//   ....[0]....
.L_78:
        /*0214*/ 	.word	0x00001fa0
        /*0218*/ 	.word	0x000000ff
        /*021c*/ 	.word	0x0000b000
        /*0220*/ 	.short	0x0100
        /*0222*/ 	.byte	0x08
	.zero		1


	//   ....[1]....
        /*0224*/ 	.word	0x000021d0
        /*0228*/ 	.word	0x000000ff
        /*022c*/ 	.word	0x0000b008
        /*0230*/ 	.short	0x0100
        /*0232*/ 	.byte	0x08
	.zero		1


	//   ....[2]....
        /*0234*/ 	.word	0x00002340
        /*0238*/ 	.word	0x000000ff
        /*023c*/ 	.word	0x00009000
        /*0240*/ 	.short	0x0100
        /*0242*/ 	.byte	0x08
	.zero		1


	//   ....[3]....
        /*0244*/ 	.word	0x000026f0
        /*0248*/ 	.word	0x000000ff
        /*024c*/ 	.word	0x00009000
        /*0250*/ 	.short	0x010a
        /*0252*/ 	.byte	0x08
	.zero		1


	//   ....[4]....
        /*0254*/ 	.word	0x00002820
        /*0258*/ 	.word	0x000000ff
        /*025c*/ 	.word	0x00009000
        /*0260*/ 	.short	0x0108
        /*0262*/ 	.byte	0x08
	.zero		1


	//   ....[5]....
        /*0264*/ 	.word	0x00004950
        /*0268*/ 	.word	0x000000ff
        /*026c*/ 	.word	0x0000b010
        /*0270*/ 	.short	0x0100
        /*0272*/ 	.byte	0x08
	.zero		1


	//   ....[6]....
        /*0274*/ 	.word	0x00004cf0
        /*0278*/ 	.word	0x000000ff
        /*027c*/ 	.word	0x0000b010
        /*0280*/ 	.short	0x010a
        /*0282*/ 	.byte	0x08
	.zero		1


	//   ....[7]....
        /*0284*/ 	.word	0x00004fd0
        /*0288*/ 	.word	0x000000ff
        /*028c*/ 	.word	0x0000b010
        /*0290*/ 	.short	0x0108
        /*0292*/ 	.byte	0x08
	.zero		1


	//   ....[8]....
        /*0294*/ 	.word	0x00005070
        /*0298*/ 	.word	0x000000ff
        /*029c*/ 	.word	0x00000000
        /*02a0*/ 	.short	0x010a
        /*02a2*/ 	.byte	0x1b
	.zero		1


	//   ....[9]....
        /*02a4*/ 	.word	0x00006cc0
        /*02a8*/ 	.word	0x000000ff
        /*02ac*/ 	.word	0x00000000
        /*02b0*/ 	.short	0x010a
        /*02b2*/ 	.byte	0x1b
	.zero		1


	//   ....[10]....
        /*02b4*/ 	.word	0x00006e10
        /*02b8*/ 	.word	0x000000ff
        /*02bc*/ 	.word	0x0000b000
        /*02c0*/ 	.short	0x0108
        /*02c2*/ 	.byte	0x08
	.zero		1


	//   ....[11]....
        /*02c4*/ 	.word	0x00006f40
        /*02c8*/ 	.word	0x000000ff
        /*02cc*/ 	.word	0x0000b008
        /*02d0*/ 	.short	0x0108
        /*02d2*/ 	.byte	0x08
	.zero		1


	//   ....[12]....
        /*02d4*/ 	.word	0x00009550
        /*02d8*/ 	.word	0x000000ff
        /*02dc*/ 	.word	0x00009000
        /*02e0*/ 	.short	0x010a
        /*02e2*/ 	.byte	0x08
	.zero		1


	//   ....[13]....
        /*02e4*/ 	.word	0x00009580
        /*02e8*/ 	.word	0x000000ff
        /*02ec*/ 	.word	0x0000b010
        /*02f0*/ 	.short	0x010a
        /*02f2*/ 	.byte	0x08
	.zero		1


	//   ....[14]....
        /*02f4*/ 	.word	0x000095b0
        /*02f8*/ 	.word	0x000000ff
        /*02fc*/ 	.word	0x00000000
        /*0300*/ 	.short	0x010a
        /*0302*/ 	.byte	0x1b
	.zero		1


	//   ....[15]....
        /*0304*/ 	.word	0x000095e0
        /*0308*/ 	.word	0x000000ff
        /*030c*/ 	.word	0x00000000
        /*0310*/ 	.short	0x010a
        /*0312*/ 	.byte	0x1b
	.zero		1


	//----- nvinfo : EIATTR_NUM_MBARRIERS
	.align		4
.L_79:
        /*0314*/ 	.byte	0x03, 0x38
        /*0316*/ 	.short	0xffff


	//----- nvinfo : EIATTR_EXIT_INSTR_OFFSETS
	.align		4
        /*0318*/ 	.byte	0x04, 0x1c
        /*031a*/ 	.short	(.L_81 - .L_80)


	//   ....[0]....
.L_80:
        /*031c*/ 	.word	0x00009540


	//----- nvinfo : EIATTR_REQNTID
	.align		4
.L_81:
        /*0320*/ 	.byte	0x04, 0x10
        /*0322*/ 	.short	(.L_83 - .L_82)
.L_82:
        /*0324*/ 	.word	0x00000100
        /*0328*/ 	.word	0x00000001
        /*032c*/ 	.word	0x00000001


	//----- nvinfo : EIATTR_CRS_STACK_SIZE
	.align		4
.L_83:
        /*0330*/ 	.byte	0x04, 0x1e
        /*0332*/ 	.short	(.L_85 - .L_84)
.L_84:
        /*0334*/ 	.word	0x00000000


	//----- nvinfo : EIATTR_CBANK_PARAM_SIZE
	.align		4
.L_85:
        /*0338*/ 	.byte	0x03, 0x19
        /*033a*/ 	.short	0x0088


	//----- nvinfo : EIATTR_PARAM_CBANK
	.align		4
        /*033c*/ 	.byte	0x04, 0x0a
        /*033e*/ 	.short	(.L_87 - .L_86)
	.align		4
.L_86:
        /*0340*/ 	.word	index@(.nv.constant0.attn_fwd)
        /*0344*/ 	.short	0x0380
        /*0346*/ 	.short	0x0088


	//----- nvinfo : EIATTR_SW_WAR
	.align		4
.L_87:
        /*0348*/ 	.byte	0x04, 0x36
        /*034a*/ 	.short	(.L_89 - .L_88)
.L_88:
        /*034c*/ 	.word	0x00000008
.L_89:


//--------------------- .nv.compat                --------------------------
	.section	.nv.compat,"",@"SHT_CUDA_COMPAT_INFO"
	.align	4
        /*0000*/ 	.byte	0x02, 0x02, 0x02, 0x00, 0x02, 0x05, 0x05, 0x00, 0x02, 0x03, 0x00, 0x00, 0x02, 0x06, 0x01, 0x00


//--------------------- .nv.callgraph             --------------------------
	.section	.nv.callgraph,"",@"SHT_CUDA_CALLGRAPH"
	.align	4
	.sectionentsize	8
	.align		4
        /*0000*/ 	.word	0x00000000
	.align		4
        /*0004*/ 	.word	0xffffffff
	.align		4
        /*0008*/ 	.word	0x00000000
	.align		4
        /*000c*/ 	.word	0xfffffffe
	.align		4
        /*0010*/ 	.word	0x00000000
	.align		4
        /*0014*/ 	.word	0xfffffffd
	.align		4
        /*0018*/ 	.word	0x00000000
	.align		4
        /*001c*/ 	.word	0xfffffffc


//--------------------- .nv.constant4             --------------------------
	.section	.nv.constant4,"a",@progbits
	.align	8
	.align		8
.nv.constant4:
        /*0000*/ 	.dword	_$_str


//--------------------- .text.attn_fwd            --------------------------
	.section	.text.attn_fwd,"ax",@progbits
	.align	128
        .global         attn_fwd
        .type           attn_fwd,@function
        .size           attn_fwd,(.L_x_31 - attn_fwd)
        .other          attn_fwd,@"STO_CUDA_ENTRY STV_DEFAULT"
attn_fwd:
.text.attn_fwd:
[----:B------:R-:W0:Y:S01]  /*0000*/  LDC R1, c[0x0][0x37c] ;  /* 0x0000df00ff017b82 */ /* 0x000e220000000800 */
[----:B------:R-:W1:Y:S02]  /*0010*/  S2R R0, SR_TID.X ;  /* 0x0000000000007919 */ /* 0x000e640000002100 */
[----:B-1----:R-:W-:-:S04]  /*0020*/  ISETP.GE.U32.AND P0, PT, R0, 0x20, PT ;  /* 0x000000200000780c */ /* 0x002fc80003f06070 */
[----:B------:R-:W-:-:S09]  /*0030*/  P2R R2, PR, RZ, 0x1 ;  /* 0x00000001ff027803 */ /* 0x000fd20000000000 */
[----:B------:R-:W-:Y:S05]  /*0040*/  @P0 BRA `(.L_x_0) ;  /* 0x0000000000b80947 */ /* 0x000fea0003800000 */
[----:B------:R-:W1:Y:S01]  /*0050*/  S2UR UR6, SR_CgaCtaId ;  /* 0x00000000000679c3 */ /* 0x000e620000008800 */
[----:B------:R-:W-:Y:S01]  /*0060*/  NOP ;  /* 0x0000000000007918 */ /* 0x000fe20000000000 */
[----:B------:R-:W-:Y:S02]  /*0070*/  UMOV UR4, 0x40 ;  /* 0x0000004000047882 */ /* 0x000fe40000000000 */
[----:B-1----:R-:W-:-:S09]  /*0080*/  ULEA UR4, UR6, UR4, 0x18 ;  /* 0x0000000406047291 */ /* 0x002fd2000f8ec0ff */
[----:B------:R-:W1:Y:S01]  /*0090*/  LDS.U8 R2, [UR4] ;  /* 0x00000004ff027984 */ /* 0x000e620008000000 */
[----:B------:R-:W-:Y:S02]  /*00a0*/  UMOV UR4, 0x400 ;  /* 0x0000040000047882 */ /* 0x000fe40000000000 */
[----:B------:R-:W-:Y:S01]  /*00b0*/  ULEA UR4, UR6, UR4, 0x18 ;  /* 0x0000000406047291 */ /* 0x000fe2000f8ec0ff */
[----:B-1----:R-:W-:-:S13]  /*00c0*/  ISETP.NE.AND P0, PT, R2, RZ, PT ;  /* 0x000000ff0200720c */ /* 0x002fda0003f05270 */
[----:B------:R-:W-:Y:S05]  /*00d0*/  @P0 BRA `(.L_x_1) ;  /* 0x00000000007c0947 */ /* 0x000fea0003800000 */
[----:B------:R-:W-:-:S13]  /*00e0*/  ELECT P0, URZ, PT ;  /* 0x0000000000ff782f */ /* 0x000fda0003800000 */
[----:B------:R-:W-:Y:S05]  /*00f0*/  @!P0 BRA `(.L_x_2) ;  /* 0x0000000000848947 */ /* 0x000fea0003800000 */
[----:B------:R-:W-:Y:S01]  /*0100*/  UMOV UR5, 0x8 ;  /* 0x0000000800057882 */ /* 0x000fe20000000000 */
[----:B------:R-:W-:Y:S01]  /*0110*/  HFMA2 R5, -RZ, RZ, 0, 5.9604644775390625e-08 ;  /* 0x00000001ff057431 */ /* 0x000fe200000001ff */
[----:B------:R-:W-:-:S03]  /*0120*/  MOV R3, 0xff ;  /* 0x000000ff00037802 */ /* 0x000fc60000000f00 */
[----:B------:R-:W-:Y:S04]  /*0130*/  DEPBAR.LE SB1, 0x36 ;  /* 0x00009d800000791a */ /* 0x000fe80000000000 */
[----:B------:R-:W1:Y:S02]  /*0140*/  UTCATOMSWS.FIND_AND_SET.ALIGN UP0, UR5, UR5 ;  /* 0x00000005000575e3 */ /* 0x000e640008000800 */
[----:B-1----:R-:W-:-:S04]  /*0150*/  PLOP3.LUT P0, PT, PT, PT, UP0, 0x80, 0x8 ;  /* 0x000000000008781c */ /* 0x002fc80003f0f008 */
[----:B------:R-:W-:-:S04]  /*0160*/  SEL R2, RZ, 0xffffffff, !P0 ;  /* 0xffffffffff027807 */ /* 0x000fc80004000000 */
[----:B------:R-:W-:Y:S01]  /*0170*/  ISETP.NE.AND P0, PT, R2, RZ, PT ;  /* 0x000000ff0200720c */ /* 0x000fe20003f05270 */
[----:B------:R-:W-:-:S12]  /*0180*/  IMAD.U32 R2, RZ, RZ, UR5 ;  /* 0x00000005ff027e24 */ /* 0x000fd8000f8e00ff */
[----:B------:R-:W-:Y:S05]  /*0190*/  @P0 BRA `(.L_x_3) ;  /* 0x0000000000240947 */ /* 0x000fea0003800000 */
.L_x_4:
[----:B------:R-:W-:Y:S05]  /*01a0*/  NANOSLEEP 0x64 ;  /* 0x000000640000795d */ /* 0x000fea0003800000 */
[----:B------:R-:W-:-:S05]  /*01b0*/  UMOV UR5, 0x8 ;  /* 0x0000000800057882 */ /* 0x000fca0000000000 */
[----:B------:R-:W-:Y:S04]  /*01c0*/  DEPBAR.LE SB1, 0x36 ;  /* 0x00009d800000791a */ /* 0x000fe80000000000 */
[----:B------:R-:W1:Y:S02]  /*01d0*/  UTCATOMSWS.FIND_AND_SET.ALIGN UP0, UR5, UR5 ;  /* 0x00000005000575e3 */ /* 0x000e640008000800 */
[----:B-1----:R-:W-:-:S04]  /*01e0*/  PLOP3.LUT P0, PT, PT, PT, UP0, 0x80, 0x8 ;  /* 0x000000000008781c */ /* 0x002fc80003f0f008 */
[----:B------:R-:W-:-:S04]  /*01f0*/  SEL R2, RZ, 0xffffffff, !P0 ;  /* 0xffffffffff027807 */ /* 0x000fc80004000000 */
[----:B------:R-:W-:Y:S02]  /*0200*/  ISETP.NE.AND P0, PT, R2, RZ, PT ;  /* 0x000000ff0200720c */ /* 0x000fe40003f05270 */
[----:B------:R-:W-:-:S11]  /*0210*/  MOV R2, UR5 ;  /* 0x0000000500027c02 */ /* 0x000fd60008000f00 */
[----:B------:R-:W-:Y:S05]  /*0220*/  @!P0 BRA `(.L_x_4) ;  /* 0xfffffffc00dc8947 */ /* 0x000fea000383ffff */
.L_x_3:
[C---:B------:R-:W-:Y:S01]  /*0230*/  IADD3 R4, PT, PT, R2.reuse, 0x10, RZ ;  /* 0x0000001002047810 */ /* 0x040fe20007ffe0ff */
[----:B------:R-:W-:Y:S01]  /*0240*/  UMOV UR5, 0x50 ;  /* 0x0000005000057882 */ /* 0x000fe20000000000 */
[----:B------:R-:W-:Y:S01]  /*0250*/  SHF.L.U32 R3, R3, R2, RZ ;  /* 0x0000000203037219 */ /* 0x000fe200000006ff */
[----:B------:R-:W-:Y:S01]  /*0260*/  ULEA UR5, UR6, UR5, 0x18 ;  /* 0x0000000506057291 */ /* 0x000fe2000f8ec0ff */
[----:B------:R-:W-:Y:S01]  /*0270*/  SHF.L.U32 R4, R5, R4, RZ ;  /* 0x0000000405047219 */ /* 0x000fe200000006ff */
[----:B------:R-:W-:-:S03]  /*0280*/  IMAD.SHL.U32 R2, R2, 0x20, RZ ;  /* 0x0000002002027824 */ /* 0x000fc600078e00ff */
[----:B------:R-:W-:-:S05]  /*0290*/  LOP3.LUT R3, R4, R3, RZ, 0xfc, !PT ;  /* 0x0000000304037212 */ /* 0x000fca00078efcff */
[----:B------:R1:W-:Y:S04]  /*02a0*/  ATOMS.OR RZ, [UR5], R3 ;  /* 0x00000003ffff798c */ /* 0x0003e8000b000005 */
[----:B------:R1:W-:Y:S01]  /*02b0*/  STS [UR4], R2 ;  /* 0x00000002ff007988 */ /* 0x0003e20008000804 */
[----:B------:R-:W-:Y:S05]  /*02c0*/  BRA `(.L_x_2) ;  /* 0x0000000000107947 */ /* 0x000fea0003800000 */
.L_x_1:
[----:B------:R-:W-:Y:S02]  /*02d0*/  MOV R3, 0xffffffff ;  /* 0xffffffff00037802 */ /* 0x000fe40000000f00 */
[----:B------:R-:W-:-:S03]  /*02e0*/  MOV R2, 0x310 ;  /* 0x0000031000027802 */ /* 0x000fc60000000f00 */
[----:B------:R1:W-:Y:S04]  /*02f0*/  STS [UR4], R3 ;  /* 0x00000003ff007988 */ /* 0x0003e80008000804 */
[----:B01----:R-:W-:Y:S05]  /*0300*/  CALL.REL.NOINC `($__internal_1_$__cuda_sm10x_tcgen05_guardrail_trap_phase_invalid_during_alloc) ;  /* 0x0000009000cc7944 */ /* 0x003fea0003c00000 */
.L_x_2:
[----:B------:R-:W-:Y:S05]  /*0310*/  WARPSYNC.ALL ;  /* 0x0000000000007948 */ /* 0x000fea0003800000 */
[----:B------:R-:W-:Y:S01]  /*0320*/  NOP ;  /* 0x0000000000007918 */ /* 0x000fe20000000000 */
.L_x_0:
[----:B-1----:R-:W1:Y:S01]  /*0330*/  S2R R3, SR_CTAID.X ;  /* 0x0000000000037919 */ /* 0x002e620000002500 */
[----:B------:R-:W2:Y:S01]  /*0340*/  S2UR UR7, SR_CTAID.Y ;  /* 0x00000000000779c3 */ /* 0x000ea20000002600 */
[----:B------:R-:W2:Y:S01]  /*0350*/  LDCU.64 UR4, c[0x0][0x3b0] ;  /* 0x00007600ff0477ac */ /* 0x000ea20008000a00 */
[----:B------:R-:W-:Y:S01]  /*0360*/  UMOV UR8, 0x400 ;  /* 0x0000040000087882 */ /* 0x000fe20000000000 */
[----:B------:R-:W3:Y:S05]  /*0370*/  LDCU.64 UR34, c[0x0][0x358] ;  /* 0x00006b00ff2277ac */ /* 0x000eea0008000a00 */
[----:B------:R-:W4:Y:S08]  /*0380*/  LDC.64 R8, c[0x0][0x380] ;  /* 0x0000e000ff087b82 */ /* 0x000f300000000a00 */
[----:B------:R-:W0:Y:S01]  /*0390*/  LDC R137, c[0x0][0x3b8] ;  /* 0x0000ee00ff897b82 */ /* 0x000e220000000800 */
[----:B--2---:R-:W-:-:S07]  /*03a0*/  UIMAD UR4, UR7, UR4, URZ ;  /* 0x00000004070472a4 */ /* 0x004fce000f8e02ff */
[----:B------:R-:W2:Y:S01]  /*03b0*/  S2UR UR6, SR_CgaCtaId ;  /* 0x00000000000679c3 */ /* 0x000ea20000008800 */
[----:B------:R-:W-:Y:S01]  /*03c0*/  USHF.L.U32 UR9, UR4, 0x1, URZ ;  /* 0x0000000104097899 */ /* 0x000fe200080006ff */
[----:B-1----:R-:W-:-:S05]  /*03d0*/  PRMT R2, R0, 0x6540, R3 ;  /* 0x0000654000027816 */ /* 0x002fca0000000003 */
[----:B------:R-:W-:Y:S01]  /*03e0*/  IMAD R4, R2, UR5, RZ ;  /* 0x0000000502047c24 */ /* 0x000fe2000f8e02ff */
[----:B------:R-:W-:-:S03]  /*03f0*/  UIMAD.WIDE UR4, UR4, 0x2, URZ ;  /* 0x00000002040478a5 */ /* 0x000fc6000f8e02ff */
[C---:B------:R-:W-:Y:S01]  /*0400*/  IMAD.HI R6, R4.reuse, 0x2, RZ ;  /* 0x0000000204067827 */ /* 0x040fe200078e02ff */
[----:B------:R-:W-:Y:S02]  /*0410*/  SHF.L.U32 R5, R4, 0x1, RZ ;  /* 0x0000000104057819 */ /* 0x000fe400000006ff */
[C---:B0-----:R-:W-:Y:S01]  /*0420*/  SHF.L.U32 R15, R137.reuse, 0x4, RZ ;  /* 0x00000004890f7819 */ /* 0x041fe200000006ff */
[----:B------:R-:W-:Y:S01]  /*0430*/  IMAD R23, R137, 0x14, RZ ;  /* 0x0000001489177824 */ /* 0x000fe200078e02ff */
[----:B----4-:R-:W-:Y:S01]  /*0440*/  IADD3 R4, P0, P1, R5, UR9, R8 ;  /* 0x0000000905047c10 */ /* 0x010fe2000f91e008 */
[C---:B------:R-:W-:Y:S02]  /*0450*/  IMAD.SHL.U32 R11, R137.reuse, 0x8, RZ ;  /* 0x00000008890b7824 */ /* 0x040fe400078e00ff */
[C---:B------:R-:W-:Y:S01]  /*0460*/  IMAD R21, R137.reuse, 0xa, RZ ;  /* 0x0000000a89157824 */ /* 0x040fe200078e02ff */
[----:B------:R-:W-:Y:S01]  /*0470*/  IADD3.X R5, PT, PT, R6, UR5, R9, P0, P1 ;  /* 0x0000000506057c10 */ /* 0x000fe200087e2409 */
[C---:B------:R-:W-:Y:S01]  /*0480*/  IMAD R19, R137.reuse, 0x50, RZ ;  /* 0x0000005089137824 */ /* 0x040fe200078e02ff */
[CC--:B------:R-:W-:Y:S01]  /*0490*/  LEA R14, P3, R137.reuse, R4.reuse, 0x5 ;  /* 0x00000004890e7211 */ /* 0x0c0fe200078628ff */
[C---:B------:R-:W-:Y:S01]  /*04a0*/  IMAD R13, R137.reuse, 0x6, RZ ;  /* 0x00000006890d7824 */ /* 0x040fe200078e02ff */
[CC--:B------:R-:W-:Y:S01]  /*04b0*/  LEA R10, P5, R137.reuse, R4.reuse, 0x4 ;  /* 0x00000004890a7211 */ /* 0x0c0fe200078a20ff */
[----:B------:R-:W-:Y:S01]  /*04c0*/  IMAD R7, R137, 0x5, RZ ;  /* 0x0000000589077824 */ /* 0x000fe200078e02ff */
[-C--:B------:R-:W-:Y:S01]  /*04d0*/  LEA.HI.X.SX32 R15, R15, R5.reuse, 0x1, P3 ;  /* 0x000000050f0f7211 */ /* 0x080fe200018f0eff */
[----:B------:R-:W-:Y:S01]  /*04e0*/  IMAD R29, R137, 0x60, RZ ;  /* 0x00000060891d7824 */ /* 0x000fe200078e02ff */
[-C--:B------:R-:W-:Y:S01]  /*04f0*/  IADD3 R20, P3, PT, R23, R4.reuse, RZ ;  /* 0x0000000417147210 */ /* 0x080fe20007f7e0ff */
[----:B------:R-:W-:Y:S01]  /*0500*/  IMAD R27, R137, 0x28, RZ ;  /* 0x00000028891b7824 */ /* 0x000fe200078e02ff */
[-C--:B------:R-:W-:Y:S01]  /*0510*/  LEA.HI.X.SX32 R11, R11, R5.reuse, 0x1, P5 ;  /* 0x000000050b0b7211 */ /* 0x080fe200028f0eff */
[C---:B------:R-:W-:Y:S01]  /*0520*/  IMAD R9, R137.reuse, 0x3, RZ ;  /* 0x0000000389097824 */ /* 0x040fe200078e02ff */
[C---:B------:R-:W-:Y:S01]  /*0530*/  SHF.L.U32 R17, R137.reuse, 0x5, RZ ;  /* 0x0000000589117819 */ /* 0x040fe200000006ff */
[C---:B------:R-:W-:Y:S01]  /*0540*/  IMAD R35, R137.reuse, 0x18, RZ ;  /* 0x0000001889237824 */ /* 0x040fe200078e02ff */
[CC--:B------:R-:W-:Y:S01]  /*0550*/  LEA R16, P1, R137.reuse, R4.reuse, 0x6 ;  /* 0x0000000489107211 */ /* 0x0c0fe200078230ff */
[----:B------:R-:W-:Y:S01]  /*0560*/  IMAD R41, R137, 0x30, RZ ;  /* 0x0000003089297824 */ /* 0x000fe200078e02ff */
[-C--:B------:R-:W-:Y:S01]  /*0570*/  IADD3 R18, P5, PT, R21, R4.reuse, RZ ;  /* 0x0000000415127210 */ /* 0x080fe20007fbe0ff */
[----:B------:R-:W-:Y:S01]  /*0580*/  IMAD R47, R137, 0x38, RZ ;  /* 0x00000038892f7824 */ /* 0x000fe200078e02ff */
[-C--:B------:R-:W-:Y:S01]  /*0590*/  IADD3 R6, P0, PT, R19, R4.reuse, RZ ;  /* 0x0000000413067210 */ /* 0x080fe20007f1e0ff */
[----:B------:R-:W-:Y:S01]  /*05a0*/  IMAD R33, R137, 0xc, RZ ;  /* 0x0000000c89217824 */ /* 0x000fe200078e02ff */
[-C--:B------:R-:W-:Y:S01]  /*05b0*/  LEA.HI.X.SX32 R21, R21, R5.reuse, 0x1, P3 ;  /* 0x0000000515157211 */ /* 0x080fe200018f0eff */
[----:B------:R-:W-:Y:S01]  /*05c0*/  IMAD R43, R137, 0xe, RZ ;  /* 0x0000000e892b7824 */ /* 0x000fe200078e02ff */
[-C--:B------:R-:W-:Y:S01]  /*05d0*/  IADD3 R26, P3, PT, R13, R4.reuse, RZ ;  /* 0x000000040d1a7210 */ /* 0x080fe20007f7e0ff */
[----:B------:R-:W-:Y:S01]  /*05e0*/  IMAD R45, R137, 0x1c, RZ ;  /* 0x0000001c892d7824 */ /* 0x000fe200078e02ff */
[-C--:B------:R-:W-:Y:S01]  /*05f0*/  IADD3 R8, P4, PT, R29, R4.reuse, RZ ;  /* 0x000000041d087210 */ /* 0x080fe20007f9e0ff */
[----:B------:R-:W-:Y:S01]  /*0600*/  IMAD R191, R137, 0x7e, RZ ;  /* 0x0000007e89bf7824 */ /* 0x000fe200078e02ff */
[-C--:B------:R-:W-:Y:S01]  /*0610*/  LEA.HI.X.SX32 R17, R17, R5.reuse, 0x1, P1 ;  /* 0x0000000511117211 */ /* 0x080fe200008f0eff */
[----:B------:R-:W-:Y:S01]  /*0620*/  IMAD R177, R137, 0x70, RZ ;  /* 0x0000007089b17824 */ /* 0x000fe200078e02ff */
[-C--:B------:R-:W-:Y:S01]  /*0630*/  LEA.HI.X.SX32 R19, R7, R5.reuse, 0x1, P5 ;  /* 0x0000000507137211 */ /* 0x080fe200028f0eff */
[----:B------:R-:W-:Y:S01]  /*0640*/  IMAD.SHL.U32 R31, R137, 0x2, RZ ;  /* 0x00000002891f7824 */ /* 0x000fe200078e00ff */
[-C--:B------:R-:W-:Y:S01]  /*0650*/  IADD3 R22, P1, PT, R27, R4.reuse, RZ ;  /* 0x000000041b167210 */ /* 0x080fe20007f3e0ff */
[----:B------:R-:W-:Y:S01]  /*0660*/  IMAD R25, R137, 0x7, RZ ;  /* 0x0000000789197824 */ /* 0x000fe200078e02ff */
[-C--:B------:R-:W-:Y:S01]  /*0670*/  LEA.HI.X.SX32 R7, R27, R5.reuse, 0x1, P0 ;  /* 0x000000051b077211 */ /* 0x080fe200000f0eff */
        /* <DEDUP_REMOVED lines=28> */
[----:B------:R-:W-:Y:S01]  /*0840*/  BAR.SYNC.DEFER_BLOCKING 0x0 ;  /* 0x0000000000007b1d */ /* 0x000fe20000010000 */
[-C--:B------:R-:W-:Y:S01]  /*0850*/  IADD3 R68, P4, PT, R31, R4.reuse, RZ ;  /* 0x000000041f447210 */ /* 0x080fe20007f9e0ff */
[----:B------:R-:W-:Y:S01]  /*0860*/  IMAD R55, R137, 0x11, RZ ;  /* 0x0000001189377824 */ /* 0x000fe200078e02ff */
[-C--:B------:R-:W-:Y:S01]  /*0870*/  LEA.HI.X.SX32 R41, R25, R5.reuse, 0x1, P0 ;  /* 0x0000000519297211 */ /* 0x080fe200000f0eff */
[----:B------:R-:W-:Y:S01]  /*0880*/  IMAD R59, R137, 0x13, RZ ;  /* 0x00000013893b7824 */ /* 0x000fe200078e02ff */
[-C--:B------:R-:W-:Y:S01]  /*0890*/  LEA.HI.X.SX32 R29, R13, R5.reuse, 0x1, P1 ;  /* 0x000000050d1d7211 */ /* 0x080fe200008f0eff */
[----:B------:R-:W-:Y:S01]  /*08a0*/  IMAD R101, R137, 0x2a, RZ ;  /* 0x0000002a89657824 */ /* 0x000fe200078e02ff */
[-C--:B------:R-:W-:Y:S01]  /*08b0*/  LEA.HI.X.SX32 R25, R69, R5.reuse, 0x1, P5 ;  /* 0x0000000545197211 */ /* 0x080fe200028f0eff */
[----:B------:R-:W-:Y:S01]  /*08c0*/  IMAD R109, R137, 0x2e, RZ ;  /* 0x0000002e896d7824 */ /* 0x000fe200078e02ff */
[-C--:B------:R-:W-:Y:S01]  /*08d0*/  LEA.HI.X.SX32 R13, R47, R5.reuse, 0x1, P2 ;  /* 0x000000052f0d7211 */ /* 0x080fe200010f0eff */
[C---:B------:R-:W-:Y:S01]  /*08e0*/  IMAD R105, R137.reuse, 0x2c, RZ ;  /* 0x0000002c89697824 */ /* 0x040fe200078e02ff */
[CC--:B------:R-:W-:Y:S01]  /*08f0*/  LEA.HI.X.SX32 R69, R137.reuse, R5.reuse, 0x1, P4 ;  /* 0x0000000589457211 */ /* 0x0c0fe200020f0eff */
[C---:B------:R-:W-:Y:S01]  /*0900*/  IMAD R61, R137.reuse, 0x15, RZ ;  /* 0x00000015893d7824 */ /* 0x040fe200078e02ff */
[CC--:B------:R-:W-:Y:S01]  /*0910*/  LEA R70, P2, R137.reuse, R4.reuse, 0x2 ;  /* 0x0000000489467211 */ /* 0x0c0fe200078410ff */
[----:B------:R-:W-:Y:S01]  /*0920*/  IMAD R65, R137, 0x17, RZ ;  /* 0x0000001789417824 */ /* 0x000fe200078e02ff */
[-C--:B------:R-:W-:Y:S01]  /*0930*/  IADD3 R46, P4, PT, R57, R4.reuse, RZ ;  /* 0x00000004392e7210 */ /* 0x080fe20007f9e0ff */
        /* <DEDUP_REMOVED lines=15> */
[-C--:B------:R-:W-:Y:S01]  /*0a30*/  LEA.HI.X.SX32 R73, R37, R5.reuse, 0x1, P5 ;  /* 0x0000000525497211 */ /* 0x080fe200028f0eff */
[----:B------:R-:W-:Y:S01]  /*0a40*/  IMAD R139, R137, 0x46, RZ ;  /* 0x00000046898b7824 */ /* 0x000fe200078e02ff */
[-C--:B------:R-:W-:Y:S01]  /*0a50*/  IADD3 R52, P4, PT, R81, R4.reuse, RZ ;  /* 0x0000000451347210 */ /* 0x080fe20007f9e0ff */
[----:B--2---:R-:W-:Y:S01]  /*0a60*/  ULEA UR8, UR6, UR8, 0x18 ;  /* 0x0000000806087291 */ /* 0x004fe2000f8ec0ff */
        /* <DEDUP_REMOVED lines=27> */
[----:B------:R-:W0:Y:S01]  /*0c20*/  LDS R134, [UR8] ;  /* 0x00000008ff867984 */ /* 0x000e220008000800 */
        /* <DEDUP_REMOVED lines=8> */
[----:B------:R-:W-:Y:S01]  /*0cb0*/  IADD3 R74, P5, PT, R119, R4, RZ ;  /* 0x00000004774a7210 */ /* 0x000fe20007fbe0ff */
[----:B------:R-:W-:Y:S01]  /*0cc0*/  BAR.SYNC.DEFER_BLOCKING 0x0 ;  /* 0x0000000000007b1d */ /* 0x000fe20000010000 */
[----:B------:R-:W-:-:S02]  /*0cd0*/  LEA.HI.X.SX32 R67, R67, R5, 0x1, P2 ;  /* 0x0000000543437211 */ /* 0x000fc400010f0eff */
[-C--:B------:R-:W-:Y:S02]  /*0ce0*/  LEA.HI.X.SX32 R77, R77, R5.reuse, 0x1, P4 ;  /* 0x000000054d4d7211 */ /* 0x080fe400020f0eff */
        /* <DEDUP_REMOVED lines=45> */
[----:B---3--:R-:W5:Y:S01]  /*0fc0*/  LDG.E.U16 R14, desc[UR34][R14.64] ;  /* 0x000000220e0e7981 */ /* 0x008f62000c1e1500 */
[-C--:B------:R-:W-:Y:S01]  /*0fd0*/  LEA.HI.X.SX32 R95, R101, R5.reuse, 0x1, P3 ;  /* 0x00000005655f7211 */ /* 0x080fe200018f0eff */
[----:B------:R-:W1:Y:S01]  /*0fe0*/  LDCU UR4, c[0x0][0x3c8] ;  /* 0x00007900ff0477ac */ /* 0x000e620008000800 */
[----:B------:R-:W-:Y:S01]  /*0ff0*/  IADD3 R98, P5, PT, R155, R4, RZ ;  /* 0x000000049b627210 */ /* 0x000fe20007fbe0ff */
[----:B------:R-:W5:Y:S01]  /*1000*/  LDG.E.U16 R18, desc[UR34][R18.64] ;  /* 0x0000002212127981 */ /* 0x000f62000c1e1500 */
[----:B------:R-:W-:-:S02]  /*1010*/  LEA.HI.X.SX32 R91, R97, R5, 0x1, P1 ;  /* 0x00000005615b7211 */ /* 0x000fc400008f0eff */
[-C--:B------:R-:W-:Y:S01]  /*1020*/  LEA.HI.X.SX32 R93, R99, R5.reuse, 0x1, P0 ;  /* 0x00000005635d7211 */ /* 0x080fe200000f0eff */
[----:B------:R-:W5:Y:S01]  /*1030*/  LDG.E.U16 R20, desc[UR34][R20.64] ;  /* 0x0000002214147981 */ /* 0x000f62000c1e1500 */
[-C--:B------:R-:W-:Y:S02]  /*1040*/  IADD3 R106, P3, PT, R163, R4.reuse, RZ ;  /* 0x00000004a36a7210 */ /* 0x080fe40007f7e0ff */
[-C--:B------:R-:W-:Y:S01]  /*1050*/  IADD3 R102, P1, PT, R159, R4.reuse, RZ ;  /* 0x000000049f667210 */ /* 0x080fe20007f3e0ff */
[----:B------:R-:W5:Y:S01]  /*1060*/  LDG.E.U16 R22, desc[UR34][R22.64] ;  /* 0x0000002216167981 */ /* 0x000f62000c1e1500 */
[----:B------:R-:W-:Y:S02]  /*1070*/  IADD3 R104, P0, PT, R161, R4, RZ ;  /* 0x00000004a1687210 */ /* 0x000fe40007f1e0ff */
[-C--:B------:R-:W-:Y:S01]  /*1080*/  LEA.HI.X.SX32 R97, R103, R5.reuse, 0x1, P2 ;  /* 0x0000000567617211 */ /* 0x080fe200010f0eff */
[----:B------:R-:W5:Y:S01]  /*1090*/  LDG.E.U16 R26, desc[UR34][R26.64] ;  /* 0x000000221a1a7981 */ /* 0x000f62000c1e1500 */
[----:B------:R-:W-:-:S02]  /*10a0*/  LEA.HI.X.SX32 R101, R107, R5, 0x1, P4 ;  /* 0x000000056b657211 */ /* 0x000fc400020f0eff */
[-C--:B------:R-:W-:Y:S01]  /*10b0*/  IADD3 R108, P2, PT, R165, R4.reuse, RZ ;  /* 0x00000004a56c7210 */ /* 0x080fe20007f5e0ff */
[----:B------:R-:W5:Y:S01]  /*10c0*/  LDG.E.U16 R28, desc[UR34][R28.64] ;  /* 0x000000221c1c7981 */ /* 0x000f62000c1e1500 */
[-C--:B------:R-:W-:Y:S02]  /*10d0*/  LEA.HI.X.SX32 R99, R105, R5.reuse, 0x1, P5 ;  /* 0x0000000569637211 */ /* 0x080fe400028f0eff */
[-C--:B------:R-:W-:Y:S01]  /*10e0*/  IADD3 R112, P4, PT, R169, R4.reuse, RZ ;  /* 0x00000004a9707210 */ /* 0x080fe20007f9e0ff */
[----:B------:R-:W5:Y:S01]  /*10f0*/  LDG.E.U16 R32, desc[UR34][R32.64] ;  /* 0x0000002220207981 */ /* 0x000f62000c1e1500 */
[-C--:B------:R-:W-:Y:S02]  /*1100*/  LEA.HI.X.SX32 R107, R113, R5.reuse, 0x1, P3 ;  /* 0x00000005716b7211 */ /* 0x080fe400018f0eff */
        /* <DEDUP_REMOVED lines=15> */
[-C--:B------:R-:W-:Y:S01]  /*1200*/  LEA.HI.X.SX32 R119, R125, R5.reuse, 0x1, P3 ;  /* 0x000000057d777211 */ /* 0x080fe200018f0eff */
[----:B------:R-:W-:Y:S01]  /*1210*/  IMAD R125, R137, 0x3d, RZ ;  /* 0x0000003d897d7824 */ /* 0x000fe200078e02ff */
        /* <DEDUP_REMOVED lines=8> */
[----:B------:R-:W-:Y:S02]  /*12a0*/  IADD3 R130, P0, PT, R187, R4, RZ ;  /* 0x00000004bb827210 */ /* 0x000fe40007f1e0ff */
[-C--:B------:R-:W-:Y:S01]  /*12b0*/  LEA.HI.X.SX32 R121, R127, R5.reuse, 0x1, P2 ;  /* 0x000000057f797211 */ /* 0x080fe200010f0eff */
[----:B------:R-:W5:Y:S01]  /*12c0*/  LDG.E.U16 R72, desc[UR34][R72.64] ;  /* 0x0000002248487981 */ /* 0x000f62000c1e1500 */
[-C--:B------:R-:W-:Y:S02]  /*12d0*/  LEA.HI.X.SX32 R123, R129, R5.reuse, 0x1, P5 ;  /* 0x00000005817b7211 */ /* 0x080fe400028f0eff */
[-C--:B------:R-:W-:Y:S01]  /*12e0*/  LEA.HI.X.SX32 R127, R131, R5.reuse, 0x1, P4 ;  /* 0x00000005837f7211 */ /* 0x080fe200020f0eff */
[----:B------:R-:W5:Y:S01]  /*12f0*/  LDG.E.U16 R46, desc[UR34][R46.64] ;  /* 0x000000222e2e7981 */ /* 0x000f62000c1e1500 */
[----:B------:R-:W-:-:S02]  /*1300*/  LEA.HI.X.SX32 R129, R133, R5, 0x1, P1 ;  /* 0x0000000585817211 */ /* 0x000fc400008f0eff */
[----:B------:R-:W-:Y:S01]  /*1310*/  LEA.HI.X.SX32 R131, R125, R5, 0x1, P0 ;  /* 0x000000057d837211 */ /* 0x000fe200000f0eff */
[----:B------:R-:W5:Y:S04]  /*1320*/  LDG.E.U16 R48, desc[UR34][R48.64] ;  /* 0x0000002230307981 */ /* 0x000f68000c1e1500 */
        /* <DEDUP_REMOVED lines=38> */
[----:B------:R-:W5:Y:S01]  /*1590*/  LDG.E.U16 R10, desc[UR34][R10.64] ;  /* 0x000000220a0a7981 */ /* 0x000f62000c1e1500 */
[----:B------:R-:W-:-:S02]  /*15a0*/  IMAD R189, R137, 0x7c, RZ ;  /* 0x0000007c89bd7824 */ /* 0x000fc400078e02ff */
[----:B------:R-:W2:Y:S01]  /*15b0*/  LDC.64 R136, c[0x0][0x388] ;  /* 0x0000e200ff887b82 */ /* 0x000ea20000000a00 */
[----:B------:R3:W5:Y:S04]  /*15c0*/  LDG.E.U16 R124, desc[UR34][R4.64] ;  /* 0x00000022047c7981 */ /* 0x000768000c1e1500 */
[----:B------:R4:W5:Y:S04]  /*15d0*/  LDG.E.U16 R125, desc[UR34][R6.64] ;  /* 0x00000022067d7981 */ /* 0x000968000c1e1500 */
[----:B------:R0:W5:Y:S01]  /*15e0*/  LDG.E.U16 R11, desc[UR34][R102.64] ;  /* 0x00000022660b7981 */ /* 0x000162000c1e1500 */
[----:B---3--:R-:W-:-:S03]  /*15f0*/  IADD3 R4, P3, PT, R189, R4, RZ ;  /* 0x00000004bd047210 */ /* 0x008fc60007f7e0ff */
[----:B------:R3:W5:Y:S01]  /*1600*/  LDG.E.U16 R132, desc[UR34][R8.64] ;  /* 0x0000002208847981 */ /* 0x000762000c1e1500 */
[C---:B----4-:R-:W-:Y:S02]  /*1610*/  LOP3.LUT R6, R0.reuse, 0x3f, RZ, 0xc0, !PT ;  /* 0x0000003f00067812 */ /* 0x050fe400078ec0ff */
[----:B------:R-:W-:Y:S01]  /*1620*/  LEA.HI.X.SX32 R5, R135, R5, 0x1, P3 ;  /* 0x0000000587057211 */ /* 0x000fe200018f0eff */
[----:B------:R-:W5:Y:S01]  /*1630*/  LDG.E.U16 R86, desc[UR34][R86.64] ;  /* 0x0000002256567981 */ /* 0x000f62000c1e1500 */
[----:B0-----:R-:W0:Y:S01]  /*1640*/  LDC.64 R102, c[0x0][0x3c0] ;  /* 0x0000f000ff667b82 */ /* 0x001e220000000a00 */
[----:B------:R-:W-:Y:S01]  /*1650*/  ISETP.GE.U32.AND P6, PT, R0, 0x20, PT ;  /* 0x000000200000780c */ /* 0x000fe20003fc6070 */
[----:B-1----:R-:W-:Y:S01]  /*1660*/  IMAD R7, R6, UR4, RZ ;  /* 0x0000000406077c24 */ /* 0x002fe2000f8e02ff */
[----:B------:R1:W5:Y:S01]  /*1670*/  LDG.E.U16 R4, desc[UR34][R4.64] ;  /* 0x0000002204047981 */ /* 0x000362000c1e1500 */
[----:B---3--:R-:W-:Y:S02]  /*1680*/  SHF.R.U32.HI R8, RZ, 0x5, R0 ;  /* 0x00000005ff087819 */ /* 0x008fe40000011600 */
[----:B------:R-:W-:Y:S01]  /*1690*/  LOP3.LUT R9, R0, 0xc0, RZ, 0xc0, !PT ;  /* 0x000000c000097812 */ /* 0x000fe200078ec0ff */
[----:B------:R3:W5:Y:S01]  /*16a0*/  LDG.E.U16 R16, desc[UR34][R16.64] ;  /* 0x0000002210107981 */ /* 0x000762000c1e1500 */
[----:B------:R-:W-:-:S02]  /*16b0*/  R2UR UR19, R8 ;  /* 0x00000000081372ca */ /* 0x000fc400000e0000 */
[C---:B------:R-:W-:Y:S01]  /*16c0*/  SHF.L.U32 R8, R7.reuse, 0x1, RZ ;  /* 0x0000000107087819 */ /* 0x040fe200000006ff */
[----:B------:R-:W-:Y:S01]  /*16d0*/  IMAD.HI R7, R7, 0x2, RZ ;  /* 0x0000000207077827 */ /* 0x000fe200078e02ff */
[----:B------:R-:W-:-:S03]  /*16e0*/  R2UR UR9, R134 ;  /* 0x00000000860972ca */ /* 0x000fc600000e0000 */
[----:B0-----:R-:W-:-:S04]  /*16f0*/  IMAD R102, R102, UR7, RZ ;  /* 0x0000000766667c24 */ /* 0x001fc8000f8e02ff */
[C---:B-1----:R-:W-:Y:S02]  /*1700*/  IMAD.SHL.U32 R5, R102.reuse, 0x2, RZ ;  /* 0x0000000266057824 */ /* 0x042fe400078e00ff */
[----:B------:R-:W-:-:S03]  /*1710*/  IMAD.HI R102, R102, 0x2, RZ ;  /* 0x0000000266667827 */ /* 0x000fc600078e02ff */
[----:B--2---:R-:W-:Y:S02]  /*1720*/  IADD3 R87, P0, P1, R8, R136, R5 ;  /* 0x0000008808577210 */ /* 0x004fe4000791e005 */
[----:B------:R-:W-:Y:S02]  /*1730*/  LEA R5, R9, R6, 0x6 ;  /* 0x0000000609057211 */ /* 0x000fe400078e30ff */
[----:B---3--:R-:W-:Y:S02]  /*1740*/  IADD3.X R17, PT, PT, R7, R137, R102, P0, P1 ;  /* 0x0000008907117210 */ /* 0x008fe400007e2466 */
[----:B------:R-:W-:Y:S01]  /*1750*/  SHF.L.U32 R5, R5, 0x1, RZ ;  /* 0x0000000105057819 */ /* 0x000fe200000006ff */
[----:B------:R-:W-:Y:S06]  /*1760*/  @P6 BRA `(.L_x_5) ;  /* 0x0000000000186947 */ /* 0x000fec0003800000 */
[----:B------:R-:W-:Y:S01]  /*1770*/  ELECT P0, URZ, PT ;  /* 0x0000000000ff782f */ /* 0x000fe20003800000 */
[----:B------:R-:W-:Y:S01]  /*1780*/  IMAD.MOV.U32 R6, RZ, RZ, 0x1 ;  /* 0x00000001ff067424 */ /* 0x000fe200078e00ff */
[----:B------:R-:W-:Y:S01]  /*1790*/  UMOV UR4, 0x40 ;  /* 0x0000004000047882 */ /* 0x000fe20000000000 */
[----:B------:R-:W-:Y:S01]  /*17a0*/  UVIRTCOUNT.DEALLOC.SMPOOL 0x80 ;  /* 0x000000800000784c */ /* 0x000fe20000000000 */
[----:B------:R-:W-:-:S09]  /*17b0*/  ULEA UR4, UR6, UR4, 0x18 ;  /* 0x0000000406047291 */ /* 0x000fd2000f8ec0ff */
[----:B------:R0:W-:Y:S03]  /*17c0*/  @P0 STS.U8 [UR4], R6 ;  /* 0x00000006ff000988 */ /* 0x0001e60008000004 */
.L_x_5:
[----:B------:R-:W-:Y:S01]  /*17d0*/  USHF.L.U32 UR18, UR19, 0x15, URZ ;  /* 0x0000001513127899 */ /* 0x000fe200080006ff */
[C---:B------:R-:W-:Y:S01]  /*17e0*/  LOP3.LUT R7, R5.reuse, 0x10, RZ, 0x3c, !PT ;  /* 0x0000001005077812 */ /* 0x040fe200078e3cff */
[----:B-----5:R-:W-:Y:S01]  /*17f0*/  STS.U16 [R5+UR8+0x400], R10 ;  /* 0x0004000a05007988 */ /* 0x020fe20008000408 */
[C---:B------:R-:W-:Y:S01]  /*1800*/  LOP3.LUT R13, R5.reuse, 0x20, RZ, 0x3c, !PT ;  /* 0x00000020050d7812 */ /* 0x040fe200078e3cff */
[----:B------:R-:W-:Y:S01]  /*1810*/  ULOP3.LUT UR18, UR18, 0x600000, URZ, 0xc0, !UPT ;  /* 0x0060000012127892 */ /* 0x000fe2000f8ec0ff */
[----:B------:R-:W-:Y:S01]  /*1820*/  LOP3.LUT R15, R5, 0x30, RZ, 0x3c, !PT ;  /* 0x00000030050f7812 */ /* 0x000fe200078e3cff */
[----:B------:R1:W-:Y:S01]  /*1830*/  STS.U16 [R5+UR8+0x800], R14 ;  /* 0x0008000e05007988 */ /* 0x0003e20008000408 */
[----:B------:R-:W-:Y:S01]  /*1840*/  ULOP3.LUT UR15, UR19, 0x4, URZ, 0xc0, !UPT ;  /* 0x00000004130f7892 */ /* 0x000fe2000f8ec0ff */
[----:B0-----:R-:W-:Y:S01]  /*1850*/  SHF.R.U32.HI R6, RZ, 0x6, R0 ;  /* 0x00000006ff067819 */ /* 0x001fe20000011600 */
[----:B------:R-:W-:Y:S01]  /*1860*/  UIADD3 UR10, UPT, UPT, UR9, UR18, URZ ;  /* 0x00000012090a7290 */ /* 0x000fe2000fffe0ff */
[----:B------:R-:W-:Y:S01]  /*1870*/  STS.U16 [R5+UR8+0x1000], R16 ;  /* 0x0010001005007988 */ /* 0x000fe20008000408 */
[----:B------:R-:W-:Y:S01]  /*1880*/  LOP3.LUT P0, RZ, R0, 0xff, RZ, 0xc0, !PT ;  /* 0x000000ff00ff7812 */ /* 0x000fe2000780c0ff */
[----:B------:R-:W-:Y:S01]  /*1890*/  UMOV UR6, 0x1 ;  /* 0x0000000100067882 */ /* 0x000fe20000000000 */
[----:B------:R-:W-:Y:S01]  /*18a0*/  ULEA UR10, UR15, UR10, 0x4 ;  /* 0x0000000a0f0a7291 */ /* 0x000fe2000f8e20ff */
[----:B------:R-:W-:Y:S01]  /*18b0*/  STS.U16 [R5+UR8+0x1400], R125 ;  /* 0x0014007d05007988 */ /* 0x000fe20008000408 */
[----:B------:R-:W0:Y:S01]  /*18c0*/  LDCU.64 UR20, c[0x0][0x3d0] ;  /* 0x00007a00ff1477ac */ /* 0x000e220008000a00 */
[----:B-1----:R-:W-:Y:S01]  /*18d0*/  PRMT R14, RZ, 0x7610, R14 ;  /* 0x00007610ff0e7816 */ /* 0x002fe2000000000e */
[----:B------:R-:W1:Y:S01]  /*18e0*/  LDC R43, c[0x0][0x3d8] ;  /* 0x0000f600ff2b7b82 */ /* 0x000e620000000800 */
[----:B------:R-:W-:Y:S01]  /*18f0*/  STS.U16 [R5+UR8+0xc00], R34 ;  /* 0x000c002205007988 */ /* 0x000fe20008000408 */
[----:B------:R-:W2:Y:S03]  /*1900*/  LDCU UR63, c[0x0][0x3a8] ;  /* 0x00007500ff3f77ac */ /* 0x000ea60008000800 */
[----:B------:R-:W-:Y:S02]  /*1910*/  STS.U16 [R5+UR8+0x1800], R132 ;  /* 0x0018008405007988 */ /* 0x000fe40008000408 */
[----:B------:R-:W-:Y:S01]  /*1920*/  VOTEU.ALL UP0, P0 ;  /* 0x0000000000ff7886 */ /* 0x000fe20000000000 */
[----:B------:R-:W-:Y:S01]  /*1930*/  VOTEU.ALL UP1, P0 ;  /* 0x0000000000ff7886 */ /* 0x000fe20000020000 */
[----:B------:R3:W-:Y:S03]  /*1940*/  STS.U16 [R5+UR8+0x1c00], R12 ;  /* 0x001c000c05007988 */ /* 0x0007e60008000408 */
[----:B------:R-:W-:-:S04]  /*1950*/  @!UP0 UIADD3 UR4, UPT, UPT, -UR6, 0x100000, URZ ;  /* 0x0010000006048890 */ /* 0x000fc8000fffe1ff */
[----:B------:R-:W-:Y:S02]  /*1960*/  @!UP0 USHF.L.U32 UR5, UR4, 0xb, URZ ;  /* 0x0000000b04058899 */ /* 0x000fe400080006ff */
[----:B------:R-:W-:Y:S01]  /*1970*/  @!UP0 USHF.L.U32 UR4, UR4, 0x1, URZ ;  /* 0x0000000104048899 */ /* 0x000fe200080006ff */
[----:B------:R-:W-:Y:S04]  /*1980*/  STS.U16 [R5+UR8], R124 ;  /* 0x0000007c05007988 */ /* 0x000fe80008000408 */
[----:B------:R-:W-:Y:S01]  /*1990*/  STS.U16 [R7+UR8+0x80], R68 ;  /* 0x0000804407007988 */ /* 0x000fe20008000408 */
[----:B---3--:R-:W-:-:S03]  /*19a0*/  PRMT R12, RZ, 0x7610, R12 ;  /* 0x00007610ff0c7816 */ /* 0x008fc6000000000c */
[----:B------:R-:W-:Y:S04]  /*19b0*/  STS.U16 [R7+UR8+0x480], R46 ;  /* 0x0004802e07007988 */ /* 0x000fe80008000408 */
[----:B------:R-:W-:Y:S04]  /*19c0*/  STS.U16 [R7+UR8+0x880], R54 ;  /* 0x0008803607007988 */ /* 0x000fe80008000408 */
[----:B------:R-:W-:Y:S04]  /*19d0*/  STS.U16 [R7+UR8+0xc80], R66 ;  /* 0x000c804207007988 */ /* 0x000fe80008000408 */
[----:B------:R-:W-:Y:S04]  /*19e0*/  STS.U16 [R7+UR8+0x1080], R30 ;  /* 0x0010801e07007988 */ /* 0x000fe80008000408 */
[----:B------:R-:W-:Y:S04]  /*19f0*/  STS.U16 [R7+UR8+0x1480], R92 ;  /* 0x0014805c07007988 */ /* 0x000fe80008000408 */
[----:B------:R-:W-:Y:S04]  /*1a00*/  STS.U16 [R7+UR8+0x1880], R106 ;  /* 0x0018806a07007988 */ /* 0x000fe80008000408 */
[----:B------:R3:W-:Y:S04]  /*1a10*/  STS.U16 [R7+UR8+0x1c80], R120 ;  /* 0x001c807807007988 */ /* 0x0007e80008000408 */
[----:B------:R-:W-:Y:S04]  /*1a20*/  STS.U16 [R13+UR8+0x100], R70 ;  /* 0x000100460d007988 */ /* 0x000fe80008000408 */
[----:B------:R-:W-:Y:S01]  /*1a30*/  STS.U16 [R13+UR8+0x500], R20 ;  /* 0x000500140d007988 */ /* 0x000fe20008000408 */
[----:B---3--:R-:W-:-:S03]  /*1a40*/  LOP3.LUT R7, R5, 0x40, RZ, 0x3c, !PT ;  /* 0x0000004005077812 */ /* 0x008fc600078e3cff */
        /* <DEDUP_REMOVED lines=18> */
[----:B------:R-:W-:Y:S01]  /*1b70*/  STS.U16 [R7+UR8+0xa00], R22 ;  /* 0x000a001607007988 */ /* 0x000fe20008000408 */
[----:B------:R-:W-:-:S03]  /*1b80*/  LOP3.LUT R5, R5, 0x70, RZ, 0x3c, !PT ;  /* 0x0000007005057812 */ /* 0x000fc600078e3cff */
[----:B------:R-:W-:Y:S04]  /*1b90*/  STS.U16 [R7+UR8+0xe00], R44 ;  /* 0x000e002c07007988 */ /* 0x000fe80008000408 */
[----:B------:R-:W-:Y:S04]  /*1ba0*/  STS.U16 [R7+UR8+0x1200], R84 ;  /* 0x0012005407007988 */ /* 0x000fe80008000408 */
[----:B------:R-:W-:Y:S04]  /*1bb0*/  STS.U16 [R7+UR8+0x1600], R98 ;  /* 0x0016006207007988 */ /* 0x000fe80008000408 */
[----:B------:R-:W-:Y:S04]  /*1bc0*/  STS.U16 [R7+UR8+0x1a00], R112 ;  /* 0x001a007007007988 */ /* 0x000fe80008000408 */
[----:B------:R3:W-:Y:S04]  /*1bd0*/  STS.U16 [R7+UR8+0x1e00], R128 ;  /* 0x001e008007007988 */ /* 0x0007e80008000408 */
[----:B------:R-:W-:Y:S04]  /*1be0*/  STS.U16 [R13+UR8+0x280], R18 ;  /* 0x000280120d007988 */ /* 0x000fe80008000408 */
[----:B------:R-:W-:Y:S01]  /*1bf0*/  STS.U16 [R13+UR8+0x680], R50 ;  /* 0x000680320d007988 */ /* 0x000fe20008000408 */
[----:B---3--:R-:W-:-:S03]  /*1c00*/  PRMT R7, RZ, 0x7610, R7 ;  /* 0x00007610ff077816 */ /* 0x008fc60000000007 */
[----:B------:R-:W-:Y:S04]  /*1c10*/  STS.U16 [R13+UR8+0xa80], R60 ;  /* 0x000a803c0d007988 */ /* 0x000fe80008000408 */
[----:B------:R-:W-:Y:S04]  /*1c20*/  STS.U16 [R13+UR8+0xe80], R78 ;  /* 0x000e804e0d007988 */ /* 0x000fe80008000408 */
[----:B------:R-:W-:Y:S04]  /*1c30*/  STS.U16 [R13+UR8+0x1280], R86 ;  /* 0x001280560d007988 */ /* 0x000fe80008000408 */
[----:B------:R-:W-:Y:S04]  /*1c40*/  STS.U16 [R13+UR8+0x1680], R100 ;  /* 0x001680640d007988 */ /* 0x000fe80008000408 */
[----:B------:R-:W-:Y:S04]  /*1c50*/  STS.U16 [R13+UR8+0x1a80], R114 ;  /* 0x001a80720d007988 */ /* 0x000fe80008000408 */
[----:B------:R3:W-:Y:S04]  /*1c60*/  STS.U16 [R13+UR8+0x1e80], R130 ;  /* 0x001e80820d007988 */ /* 0x0007e80008000408 */
[----:B------:R4:W-:Y:S04]  /*1c70*/  STS.U16 [R15+UR8+0x1f00], R4 ;  /* 0x001f00040f007988 */ /* 0x0009e80008000408 */
[----:B------:R-:W-:Y:S01]  /*1c80*/  STS.U16 [R15+UR8+0x300], R28 ;  /* 0x0003001c0f007988 */ /* 0x000fe20008000408 */
[----:B---3--:R-:W-:-:S03]  /*1c90*/  PRMT R13, RZ, 0x7610, R13 ;  /* 0x00007610ff0d7816 */ /* 0x008fc6000000000d */
[----:B------:R-:W-:Y:S01]  /*1ca0*/  STS.U16 [R15+UR8+0x700], R42 ;  /* 0x0007002a0f007988 */ /* 0x000fe20008000408 */
[----:B----4-:R-:W-:-:S03]  /*1cb0*/  SGXT.U32 R4, R6, 0x2 ;  /* 0x000000020604781a */ /* 0x010fc60000000000 */
[----:B------:R-:W-:Y:S02]  /*1cc0*/  STS.U16 [R15+UR8+0xb00], R62 ;  /* 0x000b003e0f007988 */ /* 0x000fe40008000408 */
[----:B------:R-:W-:Y:S02]  /*1cd0*/  IMAD R4, R4, R103, RZ ;  /* 0x0000006704047224 */ /* 0x000fe400078e02ff */
[----:B------:R-:W-:Y:S02]  /*1ce0*/  STS.U16 [R15+UR8+0xf00], R80 ;  /* 0x000f00500f007988 */ /* 0x000fe40008000408 */
[----:B------:R-:W-:Y:S02]  /*1cf0*/  IMAD R6, R103, 0x4, R4 ;  /* 0x0000000467067824 */ /* 0x000fe400078e0204 */
[----:B------:R-:W-:Y:S01]  /*1d00*/  STS.U16 [R15+UR8+0x1300], R88 ;  /* 0x001300580f007988 */ /* 0x000fe20008000408 */
[----:B------:R-:W-:-:S03]  /*1d10*/  LEA R100, P2, R4, R87, 0x1 ;  /* 0x0000005704647211 */ /* 0x000fc600078408ff */
[----:B------:R-:W-:Y:S01]  /*1d20*/  STS.U16 [R15+UR8+0x1700], R11 ;  /* 0x0017000b0f007988 */ /* 0x000fe20008000408 */
[C---:B------:R-:W-:Y:S02]  /*1d30*/  LEA R8, R103.reuse, R6, 0x2 ;  /* 0x0000000667087211 */ /* 0x040fe400078e10ff */
[----:B------:R-:W-:Y:S01]  /*1d40*/  LEA.HI.X.SX32 R101, R4, R17, 0x1, P2 ;  /* 0x0000001104657211 */ /* 0x000fe200010f0eff */
[----:B------:R-:W-:Y:S01]  /*1d50*/  STS.U16 [R15+UR8+0x1b00], R116 ;  /* 0x001b00740f007988 */ /* 0x000fe20008000408 */
[C---:B------:R-:W-:Y:S02]  /*1d60*/  LEA R10, R103.reuse, R8, 0x2 ;  /* 0x00000008670a7211 */ /* 0x040fe400078e10ff */
[-C--:B------:R-:W-:Y:S01]  /*1d70*/  LEA R98, P3, R6, R87.reuse, 0x1 ;  /* 0x0000005706627211 */ /* 0x080fe200078608ff */
[----:B------:R3:W-:Y:S01]  /*1d80*/  STS.U16 [R5+UR8+0x380], R40 ;  /* 0x0003802805007988 */ /* 0x0007e20008000408 */
[----:B------:R-:W-:Y:S01]  /*1d90*/  LEA R96, P2, R8, R87, 0x1 ;  /* 0x0000005708607211 */ /* 0x000fe200078408ff */
[----:B------:R-:W-:Y:S01]  /*1da0*/  IMAD R4, R103, 0x4, R10 ;  /* 0x0000000467047824 */ /* 0x000fe200078e020a */
[-C--:B------:R-:W-:Y:S01]  /*1db0*/  LEA.HI.X.SX32 R99, R6, R17.reuse, 0x1, P3 ;  /* 0x0000001106637211 */ /* 0x080fe200018f0eff */
[----:B------:R-:W-:Y:S01]  /*1dc0*/  STS.U16 [R5+UR8+0x780], R52 ;  /* 0x0007803405007988 */ /* 0x000fe20008000408 */
[----:B------:R-:W-:-:S02]  /*1dd0*/  LEA.HI.X.SX32 R97, R8, R17, 0x1, P2 ;  /* 0x0000001108617211 */ /* 0x000fc400010f0eff */
[C---:B------:R-:W-:Y:S01]  /*1de0*/  LEA R6, R103.reuse, R4, 0x2 ;  /* 0x0000000467067211 */ /* 0x040fe200078e10ff */
[----:B------:R-:W-:Y:S01]  /*1df0*/  STS.U16 [R5+UR8+0xb80], R64 ;  /* 0x000b804005007988 */ /* 0x000fe20008000408 */
[C---:B------:R-:W-:Y:S01]  /*1e00*/  LEA R94, P2, R10.reuse, R87, 0x1 ;  /* 0x000000570a5e7211 */ /* 0x040fe200078408ff */
[----:B---3--:R-:W3:Y:S01]  /*1e10*/  LDC.64 R40, c[0x0][0x390] ;  /* 0x0000e400ff287b82 */ /* 0x008ee20000000a00 */
[----:B------:R-:W-:Y:S01]  /*1e20*/  LEA R8, R103, R6, 0x2 ;  /* 0x0000000667087211 */ /* 0x000fe200078e10ff */
[----:B------:R-:W-:Y:S01]  /*1e30*/  STS.U16 [R5+UR8+0xf80], R82 ;  /* 0x000f805205007988 */ /* 0x000fe20008000408 */
[----:B------:R-:W-:Y:S02]  /*1e40*/  LEA.HI.X.SX32 R95, R10, R17, 0x1, P2 ;  /* 0x000000110a5f7211 */ /* 0x000fe400010f0eff */
[-C--:B------:R-:W-:Y:S01]  /*1e50*/  LEA R92, P2, R4, R87.reuse, 0x1 ;  /* 0x00000057045c7211 */ /* 0x080fe200078408ff */
[----:B------:R4:W-:Y:S01]  /*1e60*/  STS.U16 [R5+UR8+0x1380], R90 ;  /* 0x0013805a05007988 */ /* 0x0009e20008000408 */
[----:B------:R-:W-:-:S02]  /*1e70*/  LEA R88, P3, R8, R87, 0x1 ;  /* 0x0000005708587211 */ /* 0x000fc400078608ff */
[-C--:B------:R-:W-:Y:S01]  /*1e80*/  LEA.HI.X.SX32 R93, R4, R17.reuse, 0x1, P2 ;  /* 0x00000011045d7211 */ /* 0x080fe200010f0eff */
[----:B------:R0:W-:Y:S01]  /*1e90*/  STS.U16 [R5+UR8+0x1780], R104 ;  /* 0x0017806805007988 */ /* 0x0001e20008000408 */
[----:B------:R-:W-:Y:S01]  /*1ea0*/  LEA.HI.X.SX32 R89, R8, R17, 0x1, P3 ;  /* 0x0000001108597211 */ /* 0x000fe200018f0eff */
[----:B------:R-:W-:Y:S01]  /*1eb0*/  IMAD R8, R103, 0x4, R8 ;  /* 0x0000000467087824 */ /* 0x000fe200078e0208 */
[----:B------:R-:W-:Y:S01]  /*1ec0*/  PRMT R11, RZ, 0x7610, R11 ;  /* 0x00007610ff0b7816 */ /* 0x000fe2000000000b */
[----:B------:R1:W-:Y:S01]  /*1ed0*/  STS.U16 [R5+UR8+0x1b80], R118 ;  /* 0x001b807605007988 */ /* 0x0003e20008000408 */
[----:B------:R-:W-:Y:S02]  /*1ee0*/  PRMT R15, RZ, 0x7610, R15 ;  /* 0x00007610ff0f7816 */ /* 0x000fe4000000000f */
[----:B----4-:R-:W-:Y:S01]  /*1ef0*/  LEA R90, P2, R6, R87, 0x1 ;  /* 0x00000057065a7211 */ /* 0x010fe200078408ff */
[----:B------:R4:W-:Y:S01]  /*1f00*/  STS.U16 [R5+UR8+0x1f80], R24 ;  /* 0x001f801805007988 */ /* 0x0009e20008000408 */
[----:B0-----:R-:W-:Y:S01]  /*1f10*/  SHF.L.U32 R104, R3, 0x8, RZ ;  /* 0x0000000803687819 */ /* 0x001fe200000006ff */
[----:B------:R-:W-:Y:S01]  /*1f20*/  STTM.x64 tmem[UR10], RZ ;  /* 0x000000ff000079ed */ /* 0x000fe2000834000a */
[----:B------:R-:W0:Y:S02]  /*1f30*/  FENCE.VIEW.ASYNC.T ;  /* 0x00000000000073c6 */ /* 0x000e240000000200 */
[----:B0-----:R-:W-:Y:S01]  /*1f40*/  BAR.SYNC.DEFER_BLOCKING 0x0 ;  /* 0x0000000000007b1d */ /* 0x001fe20000010000 */
[----:B------:R-:W-:-:S02]  /*1f50*/  IADD3 R69, PT, PT, R104, 0x100, RZ ;  /* 0x0000010068457810 */ /* 0x000fc40007ffe0ff */
[----:B------:R-:W-:Y:S02]  /*1f60*/  LEA.HI.X.SX32 R91, R6, R17, 0x1, P2 ;  /* 0x00000011065b7211 */ /* 0x000fe400010f0eff */
[----:B------:R-:W-:Y:S02]  /*1f70*/  ISETP.GT.AND P1, PT, R69, RZ, PT ;  /* 0x000000ff4500720c */ /* 0x000fe40003f24270 */
[C---:B------:R-:W-:Y:S01]  /*1f80*/  LEA R86, P2, R8.reuse, R87, 0x1 ;  /* 0x0000005708567211 */ /* 0x040fe200078408ff */
[----:B------:R-:W0:Y:S02]  /*1f90*/  FENCE.VIEW.ASYNC.S ;  /* 0x00000000000073c6 */ /* 0x000e240000000000 */
[----:B0-----:R0:W0:Y:S02]  /*1fa0*/  @!UP1 SYNCS.EXCH.64 URZ, [UR8+0xb000], UR4 ;  /* 0x00b0000408ff95b2 */ /* 0x0010240008000100 */
[----:B0-----:R-:W-:Y:S01]  /*1fb0*/  BAR.SYNC.DEFER_BLOCKING 0x0 ;  /* 0x0000000000007b1d */ /* 0x001fe20000010000 */
[----:B------:R-:W-:-:S02]  /*1fc0*/  LEA.HI.X.SX32 R87, R8, R17, 0x1, P2 ;  /* 0x0000001108577211 */ /* 0x000fc400010f0eff */
[----:B------:R-:W-:Y:S02]  /*1fd0*/  PRMT R6, RZ, 0x7610, R6 ;  /* 0x00007610ff067816 */ /* 0x000fe40000000006 */
[----:B------:R-:W-:Y:S01]  /*1fe0*/  PRMT R8, RZ, 0x7610, R8 ;  /* 0x00007610ff087816 */ /* 0x000fe20000000008 */
[----:B------:R-:W2:Y:S04]  /*1ff0*/  @P1 LDG.E.U16 R7, desc[UR34][R100.64] ;  /* 0x0000002264071981 */ /* 0x000ea8000c1e1500 */
[----:B------:R-:W4:Y:S04]  /*2000*/  @P1 LDG.E.U16 R11, desc[UR34][R96.64] ;  /* 0x00000022600b1981 */ /* 0x000f28000c1e1500 */
[----:B------:R-:W4:Y:S04]  /*2010*/  @P1 LDG.E.U16 R13, desc[UR34][R92.64] ;  /* 0x000000225c0d1981 */ /* 0x000f28000c1e1500 */
[----:B------:R-:W4:Y:S04]  /*2020*/  @P1 LDG.E.U16 R15, desc[UR34][R88.64] ;  /* 0x00000022580f1981 */ /* 0x000f28000c1e1500 */
[----:B------:R-:W4:Y:S04]  /*2030*/  @P1 LDG.E.U16 R12, desc[UR34][R98.64] ;  /* 0x00000022620c1981 */ /* 0x000f28000c1e1500 */
[----:B------:R-:W4:Y:S04]  /*2040*/  @P1 LDG.E.U16 R14, desc[UR34][R94.64] ;  /* 0x000000225e0e1981 */ /* 0x000f28000c1e1500 */
[----:B------:R-:W4:Y:S04]  /*2050*/  @P1 LDG.E.U16 R6, desc[UR34][R90.64] ;  /* 0x000000225a061981 */ /* 0x000f28000c1e1500 */
[----:B------:R-:W4:Y:S01]  /*2060*/  @P1 LDG.E.U16 R8, desc[UR34][R86.64] ;  /* 0x0000002256081981 */ /* 0x000f22000c1e1500 */
[C---:B------:R-:W-:Y:S01]  /*2070*/  LOP3.LUT R4, R0.reuse, 0x1f, RZ, 0xc0, !PT ;  /* 0x0000001f00047812 */ /* 0x040fe200078ec0ff */
[----:B------:R-:W-:Y:S01]  /*2080*/  UIMAD UR20, UR7, UR20, URZ ;  /* 0x00000014071472a4 */ /* 0x000fe2000f8e02ff */
[----:B------:R-:W-:Y:S01]  /*2090*/  LOP3.LUT R3, R0, 0xff, RZ, 0xc0, !PT ;  /* 0x000000ff00037812 */ /* 0x000fe200078ec0ff */
[----:B------:R-:W-:Y:S01]  /*20a0*/  VOTEU.ALL UP1, P0 ;  /* 0x0000000000ff7886 */ /* 0x000fe20000020000 */
[----:B------:R-:W-:Y:S01]  /*20b0*/  SHF.R.U32.HI R68, RZ, 0x2, R9 ;  /* 0x00000002ff447819 */ /* 0x000fe20000011609 */
[----:B------:R-:W-:Y:S01]  /*20c0*/  IMAD R4, R4, UR21, RZ ;  /* 0x0000001504047c24 */ /* 0x000fe2000f8e02ff */
[----:B------:R-:W-:Y:S01]  /*20d0*/  SHF.L.U32 R3, R3, 0x1, RZ ;  /* 0x0000000103037819 */ /* 0x000fe200000006ff */
[----:B------:R-:W-:-:S02]  /*20e0*/  USHF.L.U32 UR11, UR20, 0x1, URZ ;  /* 0x00000001140b7899 */ /* 0x000fc400080006ff */
[----:B------:R-:W-:-:S04]  /*20f0*/  @!UP0 UIADD3 UR12, UPT, UPT, -UR6, 0x100000, URZ ;  /* 0x00100000060c8890 */ /* 0x000fc8000fffe1ff */
[----:B------:R-:W-:Y:S02]  /*2100*/  @!UP0 USHF.L.U32 UR13, UR12, 0xb, URZ ;  /* 0x0000000b0c0d8899 */ /* 0x000fe400080006ff */
[----:B------:R-:W-:Y:S02]  /*2110*/  @!UP0 USHF.L.U32 UR12, UR12, 0x1, URZ ;  /* 0x000000010c0c8899 */ /* 0x000fe400080006ff */
[----:B------:R-:W-:Y:S01]  /*2120*/  UIMAD.WIDE UR4, UR20, 0x2, URZ ;  /* 0x00000002140478a5 */ /* 0x000fe2000f8e02ff */
[----:B------:R-:W-:Y:S01]  /*2130*/  LOP3.LUT R68, R3, R68, RZ, 0x3c, !PT ;  /* 0x0000004403447212 */ /* 0x000fe200078e3cff */
[----:B------:R-:W-:Y:S01]  /*2140*/  UIADD3 UR20, UPT, UPT, UR19, 0x18, URZ ;  /* 0x0000001813147890 */ /* 0x000fe2000fffe0ff */
[C---:B------:R-:W-:Y:S01]  /*2150*/  SHF.L.U32 R3, R4.reuse, 0x1, RZ ;  /* 0x0000000104037819 */ /* 0x040fe200000006ff */
[----:B------:R-:W-:Y:S01]  /*2160*/  IMAD.HI R4, R4, 0x2, RZ ;  /* 0x0000000204047827 */ /* 0x000fe200078e02ff */
[----:B------:R-:W-:Y:S02]  /*2170*/  UIADD3 UR60, UPT, UPT, UR19, 0x38, URZ ;  /* 0x00000038133c7890 */ /* 0x000fe4000fffe0ff */
[----:B---3--:R-:W-:Y:S01]  /*2180*/  IADD3 R73, P2, P3, R3, UR11, R40 ;  /* 0x0000000b03497c10 */ /* 0x008fe2000fb5e028 */
[----:B------:R-:W-:Y:S01]  /*2190*/  UIADD3 UR11, UPT, UPT, UR9, 0x80, URZ ;  /* 0x00000080090b7890 */ /* 0x000fe2000fffe0ff */
[----:B------:R-:W-:Y:S01]  /*21a0*/  LOP3.LUT R3, R68, 0x40, RZ, 0x3c, !PT ;  /* 0x0000004044037812 */ /* 0x000fe200078e3cff */
[----:B------:R-:W-:Y:S01]  /*21b0*/  UIADD3 UR14, UPT, UPT, UR8, 0x9000, URZ ;  /* 0x00009000080e7890 */ /* 0x000fe2000fffe0ff */
[----:B------:R-:W-:Y:S01]  /*21c0*/  IADD3.X R41, PT, PT, R4, UR5, R41, P2, P3 ;  /* 0x0000000504297c10 */ /* 0x000fe200097e6429 */
[----:B------:R0:W3:Y:S01]  /*21d0*/  @!UP1 SYNCS.EXCH.64 URZ, [UR8+0xb008], UR12 ;  /* 0x00b0080c08ff95b2 */ /* 0x0000e20008000100 */
[----:B------:R-:W-:-:S04]  /*21e0*/  @!UP0 UIADD3 UR4, UPT, UPT, -UR6, 0x100000, URZ ;  /* 0x0010000006048890 */ /* 0x000fc8000fffe1ff */
[----:B------:R-:W-:Y:S02]  /*21f0*/  @!UP0 USHF.L.U32 UR5, UR4, 0xb, URZ ;  /* 0x0000000b04058899 */ /* 0x000fe400080006ff */
[----:B------:R-:W-:Y:S01]  /*2200*/  @!UP0 USHF.L.U32 UR4, UR4, 0x1, URZ ;  /* 0x0000000104048899 */ /* 0x000fe200080006ff */
[----:B------:R-:W-:Y:S01]  /*2210*/  VOTEU.ALL UP1, P0 ;  /* 0x0000000000ff7886 */ /* 0x000fe20000020000 */
[----:B------:R-:W-:Y:S02]  /*2220*/  ISETP.EQ.U32.AND P2, PT, RZ, UR19, P1 ;  /* 0x00000013ff007c0c */ /* 0x000fe40008f42070 */
[----:B------:R-:W-:-:S04]  /*2230*/  SHF.R.U32.HI R4, RZ, 0x5, R0 ;  /* 0x00000005ff047819 */ /* 0x000fc80000011600 */
[----:B------:R-:W-:Y:S01]  /*2240*/  SGXT.U32 R4, R4, 0x3 ;  /* 0x000000030404781a */ /* 0x000fe20000000000 */
[----:B0-----:R-:W-:-:S04]  /*2250*/  UIADD3 UR12, UPT, UPT, UR18, UR11, URZ ;  /* 0x0000000b120c7290 */ /* 0x001fc8000fffe0ff */
[----:B-1----:R-:W-:Y:S01]  /*2260*/  IMAD R36, R4, R43, RZ ;  /* 0x0000002b04247224 */ /* 0x002fe200078e02ff */
[----:B------:R-:W-:-:S03]  /*2270*/  ULEA UR12, UR15, UR12, 0x3 ;  /* 0x0000000c0f0c7291 */ /* 0x000fc6000f8e18ff */
[----:B------:R-:W-:Y:S01]  /*2280*/  IMAD R37, R43, 0x8, R36 ;  /* 0x000000082b257824 */ /* 0x000fe200078e0224 */
[----:B--2---:R0:W-:Y:S04]  /*2290*/  STS.U16 [R68+UR8+0x8000], R7 ;  /* 0x0080000744007988 */ /* 0x0041e80008000408 */
[----:B----4-:R0:W-:Y:S04]  /*22a0*/  STS.U16 [R68+UR8+0x8400], R11 ;  /* 0x0084000b44007988 */ /* 0x0101e80008000408 */
[----:B------:R0:W-:Y:S04]  /*22b0*/  STS.U16 [R68+UR8+0x8800], R13 ;  /* 0x0088000d44007988 */ /* 0x0001e80008000408 */
[----:B------:R0:W-:Y:S04]  /*22c0*/  STS.U16 [R68+UR8+0x8c00], R15 ;  /* 0x008c000f44007988 */ /* 0x0001e80008000408 */
[----:B------:R0:W-:Y:S04]  /*22d0*/  STS.U16 [R3+UR8+0x8200], R12 ;  /* 0x0082000c03007988 */ /* 0x0001e80008000408 */
[----:B------:R0:W-:Y:S04]  /*22e0*/  STS.U16 [R3+UR8+0x8600], R14 ;  /* 0x0086000e03007988 */ /* 0x0001e80008000408 */
[----:B------:R0:W-:Y:S04]  /*22f0*/  STS.U16 [R3+UR8+0x8a00], R6 ;  /* 0x008a000603007988 */ /* 0x0001e80008000408 */
[----:B------:R0:W-:Y:S01]  /*2300*/  STS.U16 [R3+UR8+0x8e00], R8 ;  /* 0x008e000803007988 */ /* 0x0001e20008000408 */
[----:B---3--:R1:W-:Y:S06]  /*2310*/  MEMBAR.ALL.CTA ;  /* 0x0000000000007992 */ /* 0x0083ec0000008000 */
[----:B-1----:R-:W-:Y:S04]  /*2320*/  FENCE.VIEW.ASYNC.S ;  /* 0x00000000000073c6 */ /* 0x002fe80000000000 */
[----:B------:R-:W1:Y:S02]  /*2330*/  FENCE.VIEW.ASYNC.S ;  /* 0x00000000000073c6 */ /* 0x000e640000000000 */
[----:B-1----:R0:W1:Y:S02]  /*2340*/  @!UP1 SYNCS.EXCH.64 URZ, [UR8+0x9000], UR4 ;  /* 0x0090000408ff95b2 */ /* 0x0020640008000100 */
[----:B-1----:R-:W-:Y:S06]  /*2350*/  BAR.SYNC.DEFER_BLOCKING 0x0 ;  /* 0x0000000000007b1d */ /* 0x002fec0000010000 */
[----:B0-----:R-:W-:Y:S05]  /*2360*/  @!P2 BRA `(.L_x_6) ;  /* 0x0000000000dca947 */ /* 0x001fea0003800000 */
[----:B------:R-:W-:Y:S02]  /*2370*/  USHF.R.U32.HI UR13, URZ, 0x4, UR8 ;  /* 0x00000004ff0d7899 */ /* 0x000fe40008011608 */
[----:B------:R-:W-:Y:S02]  /*2380*/  UIADD3 UR5, UPT, UPT, UR8, 0x8000, URZ ;  /* 0x0000800008057890 */ /* 0x000fe4000fffe0ff */
[----:B------:R-:W-:Y:S02]  /*2390*/  USGXT.U32 UR13, UR13, 0xe ;  /* 0x0000000e0d0d789a */ /* 0x000fe40008000000 */
[----:B------:R-:W-:Y:S02]  /*23a0*/  USHF.R.U32.HI UR5, URZ, 0x4, UR5 ;  /* 0x00000004ff057899 */ /* 0x000fe40008011605 */
[----:B------:R-:W-:Y:S02]  /*23b0*/  UIADD3 UR38, UP1, UPT, UR13, 0x2000080, URZ ;  /* 0x020000800d267890 */ /* 0x000fe4000ff3e0ff */
[----:B------:R-:W-:Y:S01]  /*23c0*/  USGXT.U32 UR16, UR5, 0xe ;  /* 0x0000000e0510789a */ /* 0x000fe20008000000 */
[----:B------:R-:W-:Y:S01]  /*23d0*/  UMOV UR4, URZ ;  /* 0x000000ff00047c82 */ /* 0x000fe20008000000 */
[----:B------:R-:W-:Y:S01]  /*23e0*/  UMOV UR6, URZ ;  /* 0x000000ff00067c82 */ /* 0x000fe20008000000 */
[----:B------:R-:W-:-:S02]  /*23f0*/  UIADD3.X UR39, UPT, UPT, UR4, 0x40004040, URZ, UP1, !UPT ;  /* 0x4000404004277890 */ /* 0x000fc40008ffe4ff */
[----:B------:R-:W-:Y:S01]  /*2400*/  UIADD3 UR42, UP1, UPT, UR16, 0x2, URZ ;  /* 0x00000002102a7890 */ /* 0x000fe2000ff3e0ff */
[----:B------:R-:W-:Y:S01]  /*2410*/  UMOV UR4, UR14 ;  /* 0x0000000e00047c82 */ /* 0x000fe20008000000 */
[----:B------:R-:W-:Y:S02]  /*2420*/  UMOV UR5, URZ ;  /* 0x000000ff00057c82 */ /* 0x000fe40008000000 */
[----:B------:R-:W-:Y:S01]  /*2430*/  UIADD3.X UR43, UPT, UPT, UR6, 0x40004040, URZ, UP1, !UPT ;  /* 0x40004040062b7890 */ /* 0x000fe20008ffe4ff */
[----:B------:R-:W-:Y:S01]  /*2440*/  UMOV UR62, UR4 ;  /* 0x00000004003e7c82 */ /* 0x000fe20008000000 */
[----:B------:R-:W-:Y:S02]  /*2450*/  ULOP3.LUT UR4, UR13, 0x2000000, URZ, 0xfc, !UPT ;  /* 0x020000000d047892 */ /* 0x000fe4000f8efcff */
[----:B------:R-:W-:Y:S02]  /*2460*/  UIADD3.64 UR44, UPT, UPT, UR38, 0x80, URZ ;  /* 0x00000080262c7897 */ /* 0x000fe4000fffe0ff */
[----:B------:R-:W-:-:S02]  /*2470*/  UIADD3.64 UR52, UPT, UPT, UR42, 0x2, URZ ;  /* 0x000000022a347897 */ /* 0x000fc4000fffe0ff */
[----:B------:R-:W-:Y:S02]  /*2480*/  UIADD3.64 UR46, UPT, UPT, UR38, 0x100, URZ ;  /* 0x00000100262e7897 */ /* 0x000fe4000fffe0ff */
[----:B------:R-:W-:Y:S02]  /*2490*/  UIADD3.64 UR54, UPT, UPT, UR42, 0x4, URZ ;  /* 0x000000042a367897 */ /* 0x000fe4000fffe0ff */
[----:B------:R-:W-:Y:S02]  /*24a0*/  UIADD3 UR61, UPT, UPT, UR9, 0xa0, URZ ;  /* 0x000000a0093d7890 */ /* 0x000fe4000fffe0ff */
[----:B------:R-:W-:Y:S02]  /*24b0*/  UIADD3.64 UR48, UPT, UPT, UR38, 0x380, URZ ;  /* 0x0000038026307897 */ /* 0x000fe4000fffe0ff */
[----:B------:R-:W-:Y:S02]  /*24c0*/  UIADD3 UR64, UPT, UPT, UR9, 0xa0, URZ ;  /* 0x000000a009407890 */ /* 0x000fe4000fffe0ff */
[----:B------:R-:W-:-:S02]  /*24d0*/  UIADD3.64 UR50, UPT, UPT, UR38, 0x400, URZ ;  /* 0x0000040026327897 */ /* 0x000fc4000fffe0ff */
[----:B------:R-:W-:Y:S02]  /*24e0*/  UIADD3 UR65, UPT, UPT, UR9, 0xa0, URZ ;  /* 0x000000a009417890 */ /* 0x000fe4000fffe0ff */
[----:B------:R-:W-:Y:S01]  /*24f0*/  UIADD3.64 UR56, UPT, UPT, UR38, 0x480, URZ ;  /* 0x0000048026387897 */ /* 0x000fe2000fffe0ff */
[----:B------:R-:W-:Y:S01]  /*2500*/  UMOV UR24, 0x0 ;  /* 0x0000000000187882 */ /* 0x000fe20000000000 */
[----:B------:R-:W-:Y:S01]  /*2510*/  UMOV UR25, 0x8088490 ;  /* 0x0808849000197882 */ /* 0x000fe20000000000 */
[----:B------:R-:W-:Y:S01]  /*2520*/  UIADD3 UR66, UPT, UPT, UR9, 0xa0, URZ ;  /* 0x000000a009427890 */ /* 0x000fe2000fffe0ff */
[----:B------:R-:W-:Y:S01]  /*2530*/  UMOV UR17, 0x40004040 ;  /* 0x4000404000117882 */ /* 0x000fe20000000000 */
[----:B------:R-:W-:Y:S01]  /*2540*/  UIADD3.64 UR58, UPT, UPT, UR38, 0x500, URZ ;  /* 0x00000500263a7897 */ /* 0x000fe2000fffe0ff */
[----:B------:R-:W-:Y:S01]  /*2550*/  UMOV UR5, 0x40004040 ;  /* 0x4000404000057882 */ /* 0x000fe20000000000 */
[----:B------:R-:W-:Y:S01]  /*2560*/  UMOV UR32, 0x0 ;  /* 0x0000000000207882 */ /* 0x000fe20000000000 */
[----:B------:R-:W-:Y:S01]  /*2570*/  UMOV UR33, 0x8088490 ;  /* 0x0808849000217882 */ /* 0x000fe20000000000 */
[----:B------:R-:W-:Y:S01]  /*2580*/  UMOV UR30, 0x0 ;  /* 0x00000000001e7882 */ /* 0x000fe20000000000 */
[----:B------:R-:W-:Y:S01]  /*2590*/  UMOV UR31, 0x8088490 ;  /* 0x08088490001f7882 */ /* 0x000fe20000000000 */
[----:B------:R0:W-:Y:S01]  /*25a0*/  UTCHMMA gdesc[UR4], gdesc[UR16], tmem[UR11], tmem[UR24], idesc[UR25], !UPT ;  /* 0x00ff1810040075ea */ /* 0x0001e2000f80000b */
[----:B------:R-:W-:Y:S01]  /*25b0*/  UMOV UR28, 0x0 ;  /* 0x00000000001c7882 */ /* 0x000fe20000000000 */
[----:B------:R-:W-:Y:S01]  /*25c0*/  UMOV UR29, 0x8088490 ;  /* 0x08088490001d7882 */ /* 0x000fe20000000000 */
[----:B------:R0:W-:Y:S01]  /*25d0*/  UTCHMMA gdesc[UR38], gdesc[UR42], tmem[UR11], tmem[UR32], idesc[UR33], UPT ;  /* 0x00ff202a260075ea */ /* 0x0001e2000b80000b */
        /* <DEDUP_REMOVED lines=8> */
[----:B------:R0:W-:Y:S01]  /*2660*/  UTCHMMA gdesc[UR48], gdesc[UR16], tmem[UR61], tmem[UR26], idesc[UR27], !UPT ;  /* 0x00ff1a10300075ea */ /* 0x0001e2000f80003d */
[----:B------:R-:W-:Y:S01]  /*2670*/  UMOV UR40, 0x0 ;  /* 0x0000000000287882 */ /* 0x000fe20000000000 */
[----:B------:R-:W-:Y:S01]  /*2680*/  UMOV UR41, 0x8088490 ;  /* 0x0808849000297882 */ /* 0x000fe20000000000 */
[----:B------:R0:W-:Y:S01]  /*2690*/  UTCHMMA gdesc[UR50], gdesc[UR42], tmem[UR64], tmem[UR22], idesc[UR23], UPT ;  /* 0x00ff162a320075ea */ /* 0x0001e2000b800040 */
[----:B------:R0:W-:Y:S01]  /*26a0*/  UTCHMMA gdesc[UR56], gdesc[UR52], tmem[UR65], tmem[UR36], idesc[UR37], UPT ;  /* 0x00ff2434380075ea */ /* 0x0001e2000b800041 */
[----:B------:R0:W-:Y:S01]  /*26b0*/  UTCHMMA gdesc[UR58], gdesc[UR54], tmem[UR66], tmem[UR40], idesc[UR41], UPT ;  /* 0x00ff28363a0075ea */ /* 0x0001e2000b800042 */
[----:B------:R0:W-:Y:S01]  /*26c0*/  UTCBAR [UR62], URZ ;  /* 0x000000ff3e0073e9 */ /* 0x0001e200080000ff */
[----:B------:R-:W-:Y:S01]  /*26d0*/  NOP ;  /* 0x0000000000007918 */ /* 0x000fe20000000000 */
.L_x_6:
[----:B------:R-:W-:Y:S05]  /*26e0*/  @!P1 BRA `(.L_x_7) ;  /* 0x0000000000089947 */ /* 0x000fea0003800000 */
[----:B------:R-:W1:Y:S02]  /*26f0*/  SYNCS.PHASECHK.TRANS64.TRYWAIT P3, [UR8+0x9000], RZ ;  /* 0x009000ffff0075a7 */ /* 0x000e640008061108 */
[----:B-1----:R-:W-:Y:S05]  /*2700*/  @!P3 BRA `(.L_x_8) ;  /* 0x0000006c0090b947 */ /* 0x002fea0003800000 */
.L_x_7:
[----:B------:R-:W-:Y:S01]  /*2710*/  BAR.SYNC.DEFER_BLOCKING 0x0 ;  /* 0x0000000000007b1d */ /* 0x000fe20000010000 */
[C---:B------:R-:W-:Y:S01]  /*2720*/  LEA R84, P4, R36.reuse, R73, 0x1 ;  /* 0x0000004924547211 */ /* 0x040fe200078808ff */
[C---:B------:R-:W-:Y:S01]  /*2730*/  IMAD R39, R43.reuse, UR20, RZ ;  /* 0x000000142b277c24 */ /* 0x040fe2000f8e02ff */
[C---:B------:R-:W-:Y:S01]  /*2740*/  LEA R38, R43.reuse, R37, 0x3 ;  /* 0x000000252b267211 */ /* 0x040fe200078e18ff */
[----:B------:R-:W-:Y:S01]  /*2750*/  IMAD R40, R43, UR60, RZ ;  /* 0x0000003c2b287c24 */ /* 0x000fe2000f8e02ff */
[----:B------:R-:W-:Y:S02]  /*2760*/  LEA.HI.X.SX32 R85, R36, R41, 0x1, P4 ;  /* 0x0000002924557211 */ /* 0x000fe400020f0eff */
[-C--:B------:R-:W-:Y:S01]  /*2770*/  LEA R82, P3, R37, R73.reuse, 0x1 ;  /* 0x0000004925527211 */ /* 0x080fe200078608ff */
[----:B------:R-:W1:Y:S01]  /*2780*/  LDTM.x32 R4, tmem[UR12] ;  /* 0x0000000c000479ee */ /* 0x000e6200082c0000 */
[----:B------:R-:W-:Y:S02]  /*2790*/  LEA R36, R43, R38, 0x4 ;  /* 0x000000262b247211 */ /* 0x000fe400078e20ff */
[----:B------:R-:W-:-:S02]  /*27a0*/  LEA R80, P5, R38, R73, 0x1 ;  /* 0x0000004926507211 */ /* 0x000fc400078a08ff */
[----:B------:R-:W-:Y:S01]  /*27b0*/  LEA.HI.X.SX32 R83, R37, R41, 0x1, P3 ;  /* 0x0000002925537211 */ /* 0x000fe200018f0eff */
[----:B------:R-:W-:Y:S01]  /*27c0*/  IMAD R37, R43, 0x8, R36 ;  /* 0x000000082b257824 */ /* 0x000fe200078e0224 */
[----:B------:R-:W-:Y:S02]  /*27d0*/  LEA R78, P4, R39, R73, 0x1 ;  /* 0x00000049274e7211 */ /* 0x000fe400078808ff */
[----:B------:R-:W-:Y:S02]  /*27e0*/  LEA.HI.X.SX32 R81, R38, R41, 0x1, P5 ;  /* 0x0000002926517211 */ /* 0x000fe400028f0eff */
[C---:B------:R-:W-:Y:S02]  /*27f0*/  LEA R76, P5, R36.reuse, R73, 0x1 ;  /* 0x00000049244c7211 */ /* 0x040fe400078a08ff */
[----:B------:R-:W-:Y:S02]  /*2800*/  LEA R38, R43, R37, 0x3 ;  /* 0x000000252b267211 */ /* 0x000fe400078e18ff */
[----:B------:R-:W-:Y:S01]  /*2810*/  LEA.HI.X.SX32 R79, R39, R41, 0x1, P4 ;  /* 0x00000029274f7211 */ /* 0x000fe200020f0eff */
[----:B------:R-:W2:Y:S01]  /*2820*/  @!P0 SYNCS.CCTL.IV [UR8+0x9000] ;  /* 0x00900000ff0089b1 */ /* 0x000ea20008000008 */
[----:B------:R-:W-:Y:S01]  /*2830*/  LEA R74, P4, R37, R73, 0x1 ;  /* 0x00000049254a7211 */ /* 0x000fe200078808ff */
[----:B------:R-:W-:Y:S01]  /*2840*/  NOP ;  /* 0x0000000000007918 */ /* 0x000fe20000000000 */
[----:B------:R-:W-:-:S02]  /*2850*/  LEA.HI.X.SX32 R77, R36, R41, 0x1, P5 ;  /* 0x00000029244d7211 */ /* 0x000fc400028f0eff */
[-C--:B------:R-:W-:Y:S02]  /*2860*/  LEA R70, P3, R40, R73.reuse, 0x1 ;  /* 0x0000004928467211 */ /* 0x080fe400078608ff */
[----:B------:R-:W-:Y:S01]  /*2870*/  LEA R72, P5, R38, R73, 0x1 ;  /* 0x0000004926487211 */ /* 0x000fe200078a08ff */
[----:B-1----:R-:W-:Y:S01]  /*2880*/  FMUL R36, R21, UR63 ;  /* 0x0000003f15247c20 */ /* 0x002fe20008400000 */
[-C--:B------:R-:W-:Y:S01]  /*2890*/  LEA.HI.X.SX32 R75, R37, R41.reuse, 0x1, P4 ;  /* 0x00000029254b7211 */ /* 0x080fe200020f0eff */
[----:B------:R-:W-:Y:S01]  /*28a0*/  FMUL R37, R23, UR63 ;  /* 0x0000003f17257c20 */ /* 0x000fe20008400000 */
[----:B------:R-:W-:Y:S01]  /*28b0*/  PRMT R21, RZ, 0x7610, R21 ;  /* 0x00007610ff157816 */ /* 0x000fe20000000015 */
[----:B------:R-:W-:Y:S01]  /*28c0*/  FMUL R4, R4, UR63 ;  /* 0x0000003f04047c20 */ /* 0x000fe20008400000 */
[----:B------:R-:W-:Y:S01]  /*28d0*/  PRMT R23, RZ, 0x7610, R23 ;  /* 0x00007610ff177816 */ /* 0x000fe20000000017 */
[----:B------:R-:W-:Y:S01]  /*28e0*/  FMUL R5, R5, UR63 ;  /* 0x0000003f05057c20 */ /* 0x000fe20008400000 */
[----:B------:R-:W-:Y:S01]  /*28f0*/  PRMT R111, RZ, 0x7610, R111 ;  /* 0x00007610ff6f7816 */ /* 0x000fe2000000006f */
[----:B------:R-:W-:Y:S01]  /*2900*/  FMUL R6, R6, UR63 ;  /* 0x0000003f06067c20 */ /* 0x000fe20008400000 */
[----:B------:R-:W-:Y:S01]  /*2910*/  PRMT R113, RZ, 0x7610, R113 ;  /* 0x00007610ff717816 */ /* 0x000fe20000000071 */
[----:B------:R1:W5:Y:S01]  /*2920*/  @P1 LDG.E.U16 R21, desc[UR34][R84.64] ;  /* 0x0000002254151981 */ /* 0x000362000c1e1500 */
        /* <DEDUP_REMOVED lines=8> */
[-C--:B------:R-:W-:Y:S01]  /*29b0*/  LEA.HI.X.SX32 R71, R40, R41.reuse, 0x1, P3 ;  /* 0x0000002928477211 */ /* 0x080fe200018f0eff */
[----:B------:R-:W-:Y:S01]  /*29c0*/  FMUL R9, R9, UR63 ;  /* 0x0000003f09097c20 */ /* 0x000fe20008400000 */
[----:B------:R-:W-:Y:S01]  /*29d0*/  LEA.HI.X.SX32 R73, R38, R41, 0x1, P5 ;  /* 0x0000002926497211 */ /* 0x000fe200028f0eff */
[----:B------:R1:W5:Y:S01]  /*29e0*/  @P1 LDG.E.U16 R113, desc[UR34][R78.64] ;  /* 0x000000224e711981 */ /* 0x000362000c1e1500 */
[----:B------:R-:W-:Y:S01]  /*29f0*/  ISETP.GT.AND P4, PT, R104, -0x1, PT ;  /* 0xffffffff6800780c */ /* 0x000fe20003f84270 */
[----:B------:R-:W-:Y:S01]  /*2a00*/  FMUL R10, R10, UR63 ;  /* 0x0000003f0a0a7c20 */ /* 0x000fe20008400000 */
[C---:B------:R-:W-:Y:S01]  /*2a10*/  ISETP.GT.AND P3, PT, R2.reuse, RZ, PT ;  /* 0x000000ff0200720c */ /* 0x040fe20003f64270 */
[----:B------:R1:W5:Y:S01]  /*2a20*/  @P1 LDG.E.U16 R115, desc[UR34][R76.64] ;  /* 0x000000224c731981 */ /* 0x000362000c1e1500 */
[----:B------:R-:W-:Y:S01]  /*2a30*/  ISETP.GT.AND P5, PT, R2, 0x1, PT ;  /* 0x000000010200780c */ /* 0x000fe20003fa4270 */
[----:B------:R-:W-:Y:S01]  /*2a40*/  FMUL R11, R11, UR63 ;  /* 0x0000003f0b0b7c20 */ /* 0x000fe20008400000 */
[----:B------:R-:W-:Y:S01]  /*2a50*/  FSEL R39, R4, -INF , P4 ;  /* 0xff80000004277808 */ /* 0x000fe20002000000 */
[----:B------:R1:W5:Y:S01]  /*2a60*/  @P1 LDG.E.U16 R105, desc[UR34][R74.64] ;  /* 0x000000224a691981 */ /* 0x000362000c1e1500 */
[----:B------:R-:W-:Y:S01]  /*2a70*/  ISETP.GT.AND P4, PT, R2, 0x2, PT ;  /* 0x000000020200780c */ /* 0x000fe20003f84270 */
[----:B------:R-:W-:Y:S01]  /*2a80*/  FMUL R12, R12, UR63 ;  /* 0x0000003f0c0c7c20 */ /* 0x000fe20008400000 */
[----:B------:R-:W-:Y:S01]  /*2a90*/  FSEL R5, R5, -INF , P3 ;  /* 0xff80000005057808 */ /* 0x000fe20001800000 */
[----:B------:R1:W5:Y:S01]  /*2aa0*/  @P1 LDG.E.U16 R107, desc[UR34][R72.64] ;  /* 0x00000022486b1981 */ /* 0x000362000c1e1500 */
[----:B------:R-:W-:Y:S01]  /*2ab0*/  ISETP.GT.AND P3, PT, R2, 0x3, PT ;  /* 0x000000030200780c */ /* 0x000fe20003f64270 */
[----:B------:R-:W-:Y:S01]  /*2ac0*/  FMUL R13, R13, UR63 ;  /* 0x0000003f0d0d7c20 */ /* 0x000fe20008400000 */
[----:B------:R-:W-:Y:S01]  /*2ad0*/  FMUL R14, R14, UR63 ;  /* 0x0000003f0e0e7c20 */ /* 0x000fe20008400000 */
[----:B------:R1:W5:Y:S01]  /*2ae0*/  @P1 LDG.E.U16 R109, desc[UR34][R70.64] ;  /* 0x00000022466d1981 */ /* 0x000362000c1e1500 */
[----:B------:R-:W-:Y:S01]  /*2af0*/  FSEL R6, R6, -INF , P5 ;  /* 0xff80000006067808 */ /* 0x000fe20002800000 */
[----:B------:R-:W-:Y:S01]  /*2b00*/  FMUL R15, R15, UR63 ;  /* 0x0000003f0f0f7c20 */ /* 0x000fe20008400000 */
[----:B------:R-:W-:Y:S01]  /*2b10*/  ISETP.GT.AND P5, PT, R2, 0x4, PT ;  /* 0x000000040200780c */ /* 0x000fe20003fa4270 */
[----:B------:R-:W-:Y:S01]  /*2b20*/  FMUL R16, R16, UR63 ;  /* 0x0000003f10107c20 */ /* 0x000fe20008400000 */
[----:B------:R-:W-:Y:S01]  /*2b30*/  FSEL R7, R7, -INF , P4 ;  /* 0xff80000007077808 */ /* 0x000fe20002000000 */
[----:B------:R-:W-:Y:S01]  /*2b40*/  FMUL R17, R17, UR63 ;  /* 0x0000003f11117c20 */ /* 0x000fe20008400000 */
[----:B------:R-:W-:Y:S01]  /*2b50*/  ISETP.GT.AND P4, PT, R2, 0x5, PT ;  /* 0x000000050200780c */ /* 0x000fe20003f84270 */
[----:B------:R-:W-:Y:S01]  /*2b60*/  FMUL R18, R18, UR63 ;  /* 0x0000003f12127c20 */ /* 0x000fe20008400000 */
[----:B------:R-:W-:Y:S01]  /*2b70*/  FSEL R8, R8, -INF , P3 ;  /* 0xff80000008087808 */ /* 0x000fe20001800000 */
[----:B------:R-:W-:Y:S01]  /*2b80*/  FMUL R19, R19, UR63 ;  /* 0x0000003f13137c20 */ /* 0x000fe20008400000 */
[----:B------:R-:W-:Y:S01]  /*2b90*/  FMNMX3 R4, R39, R5, R6, !PT ;  /* 0x0000000527047276 */ /* 0x000fe20007800006 */
        /* <DEDUP_REMOVED lines=27> */
[----:B------:R-:W-:-:S02]  /*2d50*/  FSEL R14, R14, -INF , P3 ;  /* 0xff8000000e0e7808 */ /* 0x000fc40001800000 */
[----:B------:R-:W-:Y:S02]  /*2d60*/  FMNMX3 R4, R4, R11, R12, !PT ;  /* 0x0000000b04047276 */ /* 0x000fe4000780000c */
[C---:B------:R-:W-:Y:S02]  /*2d70*/  ISETP.GT.AND P3, PT, R2.reuse, 0xc, PT ;  /* 0x0000000c0200780c */ /* 0x040fe40003f64270 */
[----:B------:R-:W-:Y:S02]  /*2d80*/  FSEL R15, R15, -INF , P5 ;  /* 0xff8000000f0f7808 */ /* 0x000fe40002800000 */
[----:B------:R-:W-:Y:S02]  /*2d90*/  ISETP.GT.AND P5, PT, R2, 0xd, PT ;  /* 0x0000000d0200780c */ /* 0x000fe40003fa4270 */
[----:B------:R-:W-:Y:S02]  /*2da0*/  FSEL R16, R16, -INF , P4 ;  /* 0xff80000010107808 */ /* 0x000fe40002000000 */
[----:B------:R-:W-:-:S02]  /*2db0*/  FMNMX3 R4, R4, R13, R14, !PT ;  /* 0x0000000d04047276 */ /* 0x000fc4000780000e */
[C---:B------:R-:W-:Y:S02]  /*2dc0*/  ISETP.GT.AND P4, PT, R2.reuse, 0xe, PT ;  /* 0x0000000e0200780c */ /* 0x040fe40003f84270 */
[----:B------:R-:W-:Y:S02]  /*2dd0*/  FSEL R17, R17, -INF , P3 ;  /* 0xff80000011117808 */ /* 0x000fe40001800000 */
[----:B------:R-:W-:Y:S02]  /*2de0*/  ISETP.GT.AND P3, PT, R2, 0xf, PT ;  /* 0x0000000f0200780c */ /* 0x000fe40003f64270 */
[----:B------:R-:W-:Y:S02]  /*2df0*/  FSEL R18, R18, -INF , P5 ;  /* 0xff80000012127808 */ /* 0x000fe40002800000 */
[----:B------:R-:W-:Y:S02]  /*2e00*/  FMNMX3 R4, R4, R15, R16, !PT ;  /* 0x0000000f04047276 */ /* 0x000fe40007800010 */
[----:B------:R-:W-:-:S02]  /*2e10*/  ISETP.GT.AND P5, PT, R2, 0x10, PT ;  /* 0x000000100200780c */ /* 0x000fc40003fa4270 */
[----:B------:R-:W-:Y:S02]  /*2e20*/  FSEL R19, R19, -INF , P4 ;  /* 0xff80000013137808 */ /* 0x000fe40002000000 */
[----:B------:R-:W-:Y:S02]  /*2e30*/  ISETP.GT.AND P4, PT, R2, 0x11, PT ;  /* 0x000000110200780c */ /* 0x000fe40003f84270 */
[----:B------:R-:W-:Y:S02]  /*2e40*/  FSEL R20, R20, -INF , P3 ;  /* 0xff80000014147808 */ /* 0x000fe40001800000 */
[----:B------:R-:W-:Y:S02]  /*2e50*/  FMNMX3 R4, R4, R17, R18, !PT ;  /* 0x0000001104047276 */ /* 0x000fe40007800012 */
[----:B------:R-:W-:Y:S02]  /*2e60*/  ISETP.GT.AND P3, PT, R2, 0x12, PT ;  /* 0x000000120200780c */ /* 0x000fe40003f64270 */
[----:B------:R-:W-:-:S02]  /*2e70*/  FSEL R41, R36, -INF , P5 ;  /* 0xff80000024297808 */ /* 0x000fc40002800000 */
[----:B------:R-:W-:Y:S02]  /*2e80*/  ISETP.GT.AND P5, PT, R2, 0x13, PT ;  /* 0x000000130200780c */ /* 0x000fe40003fa4270 */
[----:B------:R-:W-:Y:S02]  /*2e90*/  FSEL R22, R22, -INF , P4 ;  /* 0xff80000016167808 */ /* 0x000fe40002000000 */
[----:B------:R-:W-:Y:S02]  /*2ea0*/  FMNMX3 R4, R4, R19, R20, !PT ;  /* 0x0000001304047276 */ /* 0x000fe40007800014 */
[C---:B------:R-:W-:Y:S02]  /*2eb0*/  ISETP.GT.AND P4, PT, R2.reuse, 0x14, PT ;  /* 0x000000140200780c */ /* 0x040fe40003f84270 */
[----:B------:R-:W-:Y:S02]  /*2ec0*/  FSEL R37, R37, -INF , P3 ;  /* 0xff80000025257808 */ /* 0x000fe40001800000 */
[----:B------:R-:W-:-:S02]  /*2ed0*/  ISETP.GT.AND P3, PT, R2, 0x15, PT ;  /* 0x000000150200780c */ /* 0x000fc40003f64270 */
[----:B------:R-:W-:Y:S02]  /*2ee0*/  FSEL R24, R24, -INF , P5 ;  /* 0xff80000018187808 */ /* 0x000fe40002800000 */
[----:B------:R-:W-:Y:S02]  /*2ef0*/  FMNMX3 R4, R4, R41, R22, !PT ;  /* 0x0000002904047276 */ /* 0x000fe40007800016 */
[C---:B------:R-:W-:Y:S02]  /*2f00*/  ISETP.GT.AND P5, PT, R2.reuse, 0x16, PT ;  /* 0x000000160200780c */ /* 0x040fe40003fa4270 */
[----:B------:R-:W-:Y:S02]  /*2f10*/  FSEL R25, R25, -INF , P4 ;  /* 0xff80000019197808 */ /* 0x000fe40002000000 */
[----:B------:R-:W-:Y:S02]  /*2f20*/  ISETP.GT.AND P4, PT, R2, 0x17, PT ;  /* 0x000000170200780c */ /* 0x000fe40003f84270 */
        /* <DEDUP_REMOVED lines=12> */
[----:B------:R-:W-:-:S02]  /*2ff0*/  FSEL R31, R31, -INF , P4 ;  /* 0xff8000001f1f7808 */ /* 0x000fc40002000000 */
[C---:B------:R-:W-:Y:S02]  /*3000*/  ISETP.GT.AND P5, PT, R2.reuse, 0x1c, PT ;  /* 0x0000001c0200780c */ /* 0x040fe40003fa4270 */
[----:B------:R-:W-:Y:S02]  /*3010*/  ISETP.GT.AND P4, PT, R2, 0x1d, PT ;  /* 0x0000001d0200780c */ /* 0x000fe40003f84270 */
[----:B------:R-:W-:Y:S02]  /*3020*/  FSEL R32, R32, -INF , P3 ;  /* 0xff80000020207808 */ /* 0x000fe40001800000 */
[----:B------:R-:W-:Y:S02]  /*3030*/  FMNMX3 R4, R4, R29, R30, !PT ;  /* 0x0000001d04047276 */ /* 0x000fe4000780001e */
[----:B------:R-:W-:Y:S02]  /*3040*/  ISETP.GT.AND P3, PT, R2, 0x1e, PT ;  /* 0x0000001e0200780c */ /* 0x000fe40003f64270 */
[----:B------:R-:W-:-:S02]  /*3050*/  FSEL R33, R33, -INF , P5 ;  /* 0xff80000021217808 */ /* 0x000fc40002800000 */
[----:B------:R-:W-:Y:S02]  /*3060*/  FSEL R34, R34, -INF , P4 ;  /* 0xff80000022227808 */ /* 0x000fe40002000000 */
[----:B------:R-:W-:Y:S02]  /*3070*/  FMNMX3 R4, R4, R31, R32, !PT ;  /* 0x0000001f04047276 */ /* 0x000fe40007800020 */
[----:B------:R-:W-:Y:S02]  /*3080*/  FSEL R35, R35, -INF , P3 ;  /* 0xff80000023237808 */ /* 0x000fe40001800000 */
[----:B------:R-:W-:-:S04]  /*3090*/  FMNMX3 R4, R4, R33, R34, !PT ;  /* 0x0000002104047276 */ /* 0x000fc80007800022 */
[----:B------:R-:W-:-:S05]  /*30a0*/  FMNMX3 R102, R4, -INF , R35, !PT ;  /* 0xff80000004667876 */ /* 0x000fca0007800023 */
[--C-:B------:R-:W-:Y:S01]  /*30b0*/  FADD R5, R5, -R102.reuse ;  /* 0x8000006605057221 */ /* 0x100fe20000000000 */
[--C-:B------:R-:W-:Y:S01]  /*30c0*/  FADD R39, R39, -R102.reuse ;  /* 0x8000006627277221 */ /* 0x100fe20000000000 */
[--C-:B------:R-:W-:Y:S02]  /*30d0*/  FADD R6, R6, -R102.reuse ;  /* 0x8000006606067221 */ /* 0x100fe40000000000 */
[----:B------:R-:W-:Y:S01]  /*30e0*/  FMUL R5, R5, 1.4426950216293334961 ;  /* 0x3fb8aa3b05057820 */ /* 0x000fe20000400000 */
[----:B------:R-:W-:Y:S01]  /*30f0*/  FMUL R39, R39, 1.4426950216293334961 ;  /* 0x3fb8aa3b27277820 */ /* 0x000fe20000400000 */
[----:B------:R-:W-:Y:S01]  /*3100*/  FMUL R6, R6, 1.4426950216293334961 ;  /* 0x3fb8aa3b06067820 */ /* 0x000fe20000400000 */
[--C-:B------:R-:W-:Y:S02]  /*3110*/  FADD R7, R7, -R102.reuse ;  /* 0x8000006607077221 */ /* 0x100fe40000000000 */
[----:B------:R-:W-:Y:S01]  /*3120*/  MUFU.EX2 R4, R39 ;  /* 0x0000002700047308 */ /* 0x000fe20000000800 */
[----:B------:R-:W-:Y:S01]  /*3130*/  FADD R8, R8, -R102 ;  /* 0x8000006608087221 */ /* 0x000fe20000000000 */
[----:B------:R-:W-:-:S06]  /*3140*/  FMUL R7, R7, 1.4426950216293334961 ;  /* 0x3fb8aa3b07077820 */ /* 0x000fcc0000400000 */
[----:B------:R-:W3:Y:S01]  /*3150*/  MUFU.EX2 R5, R5 ;  /* 0x0000000500057308 */ /* 0x000ee20000000800 */
[----:B------:R-:W-:Y:S01]  /*3160*/  FMUL R8, R8, 1.4426950216293334961 ;  /* 0x3fb8aa3b08087820 */ /* 0x000fe20000400000 */
[----:B------:R-:W-:-:S06]  /*3170*/  FADD R9, R9, -R102 ;  /* 0x8000006609097221 */ /* 0x000fcc0000000000 */
[----:B------:R-:W4:Y:S01]  /*3180*/  MUFU.EX2 R6, R6 ;  /* 0x0000000600067308 */ /* 0x000f220000000800 */
[----:B------:R-:W-:Y:S01]  /*3190*/  FMUL R9, R9, 1.4426950216293334961 ;  /* 0x3fb8aa3b09097820 */ /* 0x000fe20000400000 */
[----:B------:R-:W-:-:S06]  /*31a0*/  FADD R10, R10, -R102 ;  /* 0x800000660a0a7221 */ /* 0x000fcc0000000000 */
[----:B------:R-:W0:Y:S01]  /*31b0*/  MUFU.EX2 R7, R7 ;  /* 0x0000000700077308 */ /* 0x000e220000000800 */
[----:B------:R-:W-:Y:S01]  /*31c0*/  FMUL R10, R10, 1.4426950216293334961 ;  /* 0x3fb8aa3b0a0a7820 */ /* 0x000fe20000400000 */
[----:B------:R-:W-:Y:S01]  /*31d0*/  FADD R11, R11, -R102 ;  /* 0x800000660b0b7221 */ /* 0x000fe20000000000 */
[----:B---3--:R-:W-:-:S05]  /*31e0*/  FADD R39, R4, R5 ;  /* 0x0000000504277221 */ /* 0x008fca0000000000 */
[----:B------:R-:W3:Y:S01]  /*31f0*/  MUFU.EX2 R8, R8 ;  /* 0x0000000800087308 */ /* 0x000ee20000000800 */
[----:B------:R-:W-:Y:S01]  /*3200*/  FMUL R11, R11, 1.4426950216293334961 ;  /* 0x3fb8aa3b0b0b7820 */ /* 0x000fe20000400000 */
[----:B------:R-:W-:Y:S01]  /*3210*/  FADD R12, R12, -R102 ;  /* 0x800000660c0c7221 */ /* 0x000fe20000000000 */
[----:B----4-:R-:W-:-:S05]  /*3220*/  FADD R36, R6, R39 ;  /* 0x0000002706247221 */ /* 0x010fca0000000000 */
[----:B------:R-:W4:Y:S01]  /*3230*/  MUFU.EX2 R9, R9 ;  /* 0x0000000900097308 */ /* 0x000f220000000800 */
[----:B------:R-:W-:Y:S01]  /*3240*/  FMUL R12, R12, 1.4426950216293334961 ;  /* 0x3fb8aa3b0c0c7820 */ /* 0x000fe20000400000 */
[----:B------:R-:W-:Y:S01]  /*3250*/  FADD R13, R13, -R102 ;  /* 0x800000660d0d7221 */ /* 0x000fe20000000000 */
[----:B0-----:R-:W-:-:S05]  /*3260*/  FADD R39, R7, R36 ;  /* 0x0000002407277221 */ /* 0x001fca0000000000 */
        /* <DEDUP_REMOVED lines=54> */
[--C-:B------:R-:W-:Y:S01]  /*35d0*/  FADD R27, R27, -R102.reuse ;  /* 0x800000661b1b7221 */ /* 0x100fe20000000000 */
[----:B------:R-:W-:-:S05]  /*35e0*/  FADD R31, R31, -R102 ;  /* 0x800000661f1f7221 */ /* 0x000fca0000000000 */
[----:B------:R-:W1:Y:S01]  /*35f0*/  MUFU.EX2 R24, R24 ;  /* 0x0000001800187308 */ /* 0x000e620000000800 */
[----:B----4-:R-:W-:Y:S01]  /*3600*/  FADD R39, R41, R36 ;  /* 0x0000002429277221 */ /* 0x010fe20000000000 */
[----:B------:R-:W-:Y:S01]  /*3610*/  FMUL R27, R27, 1.4426950216293334961 ;  /* 0x3fb8aa3b1b1b7820 */ /* 0x000fe20000400000 */
[----:B------:R-:W-:Y:S01]  /*3620*/  FADD R28, R28, -R102 ;  /* 0x800000661c1c7221 */ /* 0x000fe20000000000 */
[----:B------:R-:W-:-:S04]  /*3630*/  FMUL R31, R31, 1.4426950216293334961 ;  /* 0x3fb8aa3b1f1f7820 */ /* 0x000fc80000400000 */
[----:B------:R-:W4:Y:S01]  /*3640*/  MUFU.EX2 R25, R25 ;  /* 0x0000001900197308 */ /* 0x000f220000000800 */
[--C-:B------:R-:W-:Y:S01]  /*3650*/  FADD R32, R32, -R102.reuse ;  /* 0x8000006620207221 */ /* 0x100fe20000000000 */
[----:B0-----:R-:W-:Y:S01]  /*3660*/  FADD R36, R22, R39 ;  /* 0x0000002716247221 */ /* 0x001fe20000000000 */
[----:B------:R-:W-:Y:S01]  /*3670*/  FMUL R28, R28, 1.4426950216293334961 ;  /* 0x3fb8aa3b1c1c7820 */ /* 0x000fe20000400000 */
[--C-:B------:R-:W-:Y:S01]  /*3680*/  FADD R29, R29, -R102.reuse ;  /* 0x800000661d1d7221 */ /* 0x100fe20000000000 */
[----:B------:R-:W-:-:S03]  /*3690*/  FADD R30, R30, -R102 ;  /* 0x800000661e1e7221 */ /* 0x000fc60000000000 */
[----:B------:R-:W0:Y:S01]  /*36a0*/  MUFU.EX2 R26, R26 ;  /* 0x0000001a001a7308 */ /* 0x000e220000000800 */
[----:B------:R-:W-:Y:S01]  /*36b0*/  FMUL R32, R32, 1.4426950216293334961 ;  /* 0x3fb8aa3b20207820 */ /* 0x000fe20000400000 */
[--C-:B------:R-:W-:Y:S01]  /*36c0*/  FADD R33, R33, -R102.reuse ;  /* 0x8000006621217221 */ /* 0x100fe20000000000 */
[--C-:B------:R-:W-:Y:S01]  /*36d0*/  FADD R34, R34, -R102.reuse ;  /* 0x8000006622227221 */ /* 0x100fe20000000000 */
[----:B------:R-:W-:Y:S01]  /*36e0*/  FADD R35, R35, -R102 ;  /* 0x8000006623237221 */ /* 0x000fe20000000000 */
[----:B------:R-:W-:-:S03]  /*36f0*/  FMUL R29, R29, 1.4426950216293334961 ;  /* 0x3fb8aa3b1d1d7820 */ /* 0x000fc60000400000 */
[----:B------:R-:W0:Y:S01]  /*3700*/  MUFU.EX2 R27, R27 ;  /* 0x0000001b001b7308 */ /* 0x000e220000000800 */
[----:B------:R-:W-:Y:S01]  /*3710*/  FMUL R30, R30, 1.4426950216293334961 ;  /* 0x3fb8aa3b1e1e7820 */ /* 0x000fe20000400000 */
[----:B------:R-:W-:Y:S01]  /*3720*/  FMUL R33, R33, 1.4426950216293334961 ;  /* 0x3fb8aa3b21217820 */ /* 0x000fe20000400000 */
[----:B------:R-:W-:-:S05]  /*3730*/  FMUL R34, R34, 1.4426950216293334961 ;  /* 0x3fb8aa3b22227820 */ /* 0x000fca0000400000 */
[----:B------:R3:W-:Y:S01]  /*3740*/  MUFU.EX2 R117, R31 ;  /* 0x0000001f00757308 */ /* 0x0007e20000000800 */
[----:B------:R-:W-:Y:S01]  /*3750*/  FMUL R35, R35, 1.4426950216293334961 ;  /* 0x3fb8aa3b23237820 */ /* 0x000fe20000400000 */
[----:B------:R-:W-:Y:S01]  /*3760*/  F2FP.BF16.F32.PACK_AB R4, R5, R4 ;  /* 0x000000040504723e */ /* 0x000fe200000010ff */
[----:B---3--:R-:W-:-:S05]  /*3770*/  FADD R31, R37, R36 ;  /* 0x00000024251f7221 */ /* 0x008fca0000000000 */
[----:B------:R-:W3:Y:S01]  /*3780*/  MUFU.EX2 R28, R28 ;  /* 0x0000001c001c7308 */ /* 0x000ee20000000800 */
[----:B------:R-:W-:Y:S02]  /*3790*/  F2FP.BF16.F32.PACK_AB R5, R7, R6 ;  /* 0x000000060705723e */ /* 0x000fe400000010ff */
[----:B------:R-:W-:-:S05]  /*37a0*/  F2FP.BF16.F32.PACK_AB R6, R9, R8 ;  /* 0x000000080906723e */ /* 0x000fca00000010ff */
[----:B------:R1:W-:Y:S01]  /*37b0*/  MUFU.EX2 R106, R32 ;  /* 0x00000020006a7308 */ /* 0x0003e20000000800 */
[----:B------:R-:W-:Y:S01]  /*37c0*/  F2FP.BF16.F32.PACK_AB R8, R13, R12 ;  /* 0x0000000c0d08723e */ /* 0x000fe200000010ff */
[----:B-1----:R-:W-:-:S06]  /*37d0*/  FADD R32, R24, R31 ;  /* 0x0000001f18207221 */ /* 0x002fcc0000000000 */
[----:B------:R-:W1:Y:S01]  /*37e0*/  MUFU.EX2 R29, R29 ;  /* 0x0000001d001d7308 */ /* 0x000e620000000800 */
[----:B----4-:R-:W-:-:S07]  /*37f0*/  FADD R9, R25, R32 ;  /* 0x0000002019097221 */ /* 0x010fce0000000000 */
[----:B------:R-:W4:Y:S01]  /*3800*/  MUFU.EX2 R30, R30 ;  /* 0x0000001e001e7308 */ /* 0x000f220000000800 */
[----:B0-----:R-:W-:Y:S01]  /*3810*/  FADD R12, R26, R9 ;  /* 0x000000091a0c7221 */ /* 0x001fe20000000000 */
[----:B------:R-:W-:-:S06]  /*3820*/  UIADD3 UR13, UPT, UPT, UR9, 0xc0, URZ ;  /* 0x000000c0090d7890 */ /* 0x000fcc000fffe0ff */
[----:B------:R-:W0:Y:S01]  /*3830*/  MUFU.EX2 R119, R33 ;  /* 0x0000002100777308 */ /* 0x000e220000000800 */
[----:B------:R-:W-:-:S07]  /*3840*/  F2FP.BF16.F32.PACK_AB R9, R15, R14 ;  /* 0x0000000e0f09723e */ /* 0x000fce00000010ff */
[----:B------:R-:W-:Y:S08]  /*3850*/  MUFU.EX2 R108, R34 ;  /* 0x00000022006c7308 */ /* 0x000ff00000000800 */
[----:B------:R-:W0:Y:S01]  /*3860*/  MUFU.EX2 R121, R35 ;  /* 0x0000002300797308 */ /* 0x000e220000000800 */
[----:B------:R-:W-:Y:S01]  /*3870*/  FADD R15, R27, R12 ;  /* 0x0000000c1b0f7221 */ /* 0x000fe20000000000 */
[----:B------:R-:W-:Y:S01]  /*3880*/  F2FP.BF16.F32.PACK_AB R7, R11, R10 ;  /* 0x0000000a0b07723e */ /* 0x000fe200000010ff */
[----:B------:R-:W-:Y:S01]  /*3890*/  UIADD3 UR20, UPT, UPT, UR18, UR13, URZ ;  /* 0x0000000d12147290 */ /* 0x000fe2000fffe0ff */
[----:B------:R-:W-:Y:S01]  /*38a0*/  F2FP.BF16.F32.PACK_AB R10, R17, R16 ;  /* 0x00000010110a723e */ /* 0x000fe200000010ff */
[----:B---3--:R-:W-:Y:S01]  /*38b0*/  FADD R16, R28, R15 ;  /* 0x0000000f1c107221 */ /* 0x008fe20000000000 */
[----:B------:R-:W-:Y:S01]  /*38c0*/  F2FP.BF16.F32.PACK_AB R14, R25, R24 ;  /* 0x00000018190e723e */ /* 0x000fe200000010ff */
[----:B------:R-:W-:Y:S01]  /*38d0*/  ULEA UR20, UR15, UR20, 0x2 ;  /* 0x000000140f147291 */ /* 0x000fe2000f8e10ff */
[----:B------:R-:W-:Y:S01]  /*38e0*/  F2FP.BF16.F32.PACK_AB R11, R19, R18 ;  /* 0x00000012130b723e */ /* 0x000fe200000010ff */
[----:B-1----:R-:W-:Y:S01]  /*38f0*/  FADD R25, R29, R16 ;  /* 0x000000101d197221 */ /* 0x002fe20000000000 */
[----:B------:R-:W-:-:S02]  /*3900*/  F2FP.BF16.F32.PACK_AB R12, R41, R20 ;  /* 0x00000014290c723e */ /* 0x000fc400000010ff */
[----:B------:R-:W-:Y:S02]  /*3910*/  F2FP.BF16.F32.PACK_AB R13, R37, R22 ;  /* 0x00000016250d723e */ /* 0x000fe400000010ff */
[----:B------:R-:W-:Y:S02]  /*3920*/  F2FP.BF16.F32.PACK_AB R15, R27, R26 ;  /* 0x0000001a1b0f723e */ /* 0x000fe400000010ff */
[----:B------:R-:W-:Y:S02]  /*3930*/  F2FP.BF16.F32.PACK_AB R16, R29, R28 ;  /* 0x0000001c1d10723e */ /* 0x000fe400000010ff */
[----:B----4-:R-:W-:Y:S02]  /*3940*/  F2FP.BF16.F32.PACK_AB R17, R117, R30 ;  /* 0x0000001e7511723e */ /* 0x010fe400000010ff */
[----:B0-----:R-:W-:Y:S02]  /*3950*/  F2FP.BF16.F32.PACK_AB R18, R119, R106 ;  /* 0x0000006a7712723e */ /* 0x001fe400000010ff */
[----:B------:R-:W-:Y:S01]  /*3960*/  F2FP.BF16.F32.PACK_AB R19, R121, R108 ;  /* 0x0000006c7913723e */ /* 0x000fe200000010ff */
[----:B--2---:R-:W-:Y:S06]  /*3970*/  @!P1 BRA `(.L_x_9) ;  /* 0x0000000000049947 */ /* 0x004fec0003800000 */
[----:B------:R0:W-:Y:S02]  /*3980*/  STTM.x16 tmem[UR20], R4 ;  /* 0x00000004000079ed */ /* 0x0001e40008240014 */
.L_x_9:
[----:B-----5:R-:W-:Y:S01]  /*3990*/  STS.U16 [R68+UR8+0x8000], R21 ;  /* 0x0080001544007988 */ /* 0x020fe20008000408 */
[----:B0-----:R-:W-:Y:S01]  /*39a0*/  FADD R4, -R102, -INF ;  /* 0xff80000066047421 */ /* 0x001fe20000000100 */
[----:B------:R-:W-:Y:S02]  /*39b0*/  FADD R112, R30, R25 ;  /* 0x000000191e707221 */ /* 0x000fe40000000000 */
[----:B------:R0:W-:Y:S01]  /*39c0*/  STS.U16 [R68+UR8+0x8200], R23 ;  /* 0x0082001744007988 */ /* 0x0001e20008000408 */
[----:B------:R-:W-:Y:S01]  /*39d0*/  FMUL R110, R4, 1.4426950216293334961 ;  /* 0x3fb8aa3b046e7820 */ /* 0x000fe20000400000 */
[----:B------:R-:W-:Y:S02]  /*39e0*/  FADD R117, R117, R112 ;  /* 0x0000007075757221 */ /* 0x000fe40000000000 */
[----:B------:R1:W-:Y:S03]  /*39f0*/  STS.U16 [R68+UR8+0x8400], R111 ;  /* 0x0084006f44007988 */ /* 0x0003e60008000408 */
[----:B------:R-:W2:Y:S01]  /*3a00*/  MUFU.EX2 R110, R110 ;  /* 0x0000006e006e7308 */ /* 0x000ea20000000800 */
[----:B------:R1:W-:Y:S04]  /*3a10*/  STS.U16 [R68+UR8+0x8600], R113 ;  /* 0x0086007144007988 */ /* 0x0003e80008000408 */
[----:B------:R1:W-:Y:S04]  /*3a20*/  STS.U16 [R68+UR8+0x8800], R115 ;  /* 0x0088007344007988 */ /* 0x0003e80008000408 */
[----:B------:R1:W-:Y:S04]  /*3a30*/  STS.U16 [R68+UR8+0x8a00], R105 ;  /* 0x008a006944007988 */ /* 0x0003e80008000408 */
[----:B------:R1:W-:Y:S04]  /*3a40*/  STS.U16 [R68+UR8+0x8c00], R107 ;  /* 0x008c006b44007988 */ /* 0x0003e80008000408 */
[----:B------:R1:W-:Y:S01]  /*3a50*/  STS.U16 [R68+UR8+0x8e00], R109 ;  /* 0x008e006d44007988 */ /* 0x0003e20008000408 */
[----:B------:R-:W3:Y:S02]  /*3a60*/  FENCE.VIEW.ASYNC.T ;  /* 0x00000000000073c6 */ /* 0x000ee40000000200 */
[----:B---3--:R-:W-:Y:S06]  /*3a70*/  BAR.SYNC.DEFER_BLOCKING 0x0 ;  /* 0x0000000000007b1d */ /* 0x008fec0000010000 */
[----:B0-----:R-:W0:Y:S01]  /*3a80*/  LDTM.x64 R4, tmem[UR10] ;  /* 0x0000000a000479ee */ /* 0x001e220008340000 */
[----:B------:R-:W-:Y:S01]  /*3a90*/  NOP ;  /* 0x0000000000007918 */ /* 0x000fe20000000000 */
[----:B-12---:R-:W-:Y:S05]  /*3aa0*/  @!P1 BRA `(.L_x_10) ;  /* 0x0000000400049947 */ /* 0x006fea0003800000 */
[C---:B0-----:R-:W-:Y:S01]  /*3ab0*/  FMUL R4, R110.reuse, R4 ;  /* 0x000000046e047220 */ /* 0x041fe20000400000 */
[C---:B------:R-:W-:Y:S01]  /*3ac0*/  FMUL R5, R110.reuse, R5 ;  /* 0x000000056e057220 */ /* 0x040fe20000400000 */
        /* <DEDUP_REMOVED lines=61> */
[----:B------:R-:W-:-:S04]  /*3ea0*/  FMUL R67, R110, R67 ;  /* 0x000000436e437220 */ /* 0x000fc80000400000 */
[----:B------:R1:W-:Y:S03]  /*3eb0*/  STTM.x64 tmem[UR10], R4 ;  /* 0x00000004000079ed */ /* 0x0003e6000834000a */
.L_x_10:
[----:B0-----:R-:W0:Y:S02]  /*3ec0*/  FENCE.VIEW.ASYNC.T ;  /* 0x00000000000073c6 */ /* 0x001e240000000200 */
[----:B0-----:R-:W-:Y:S01]  /*3ed0*/  BAR.SYNC.DEFER_BLOCKING 0x0 ;  /* 0x0000000000007b1d */ /* 0x001fe20000010000 */
[----:B------:R-:W-:Y:S01]  /*3ee0*/  FADD R106, R106, R117 ;  /* 0x000000756a6a7221 */ /* 0x000fe20000000000 */
[----:B------:R-:W-:-:S03]  /*3ef0*/  UIADD3 UR27, UPT, UPT, UR8, 0xb000, URZ ;  /* 0x0000b000081b7890 */ /* 0x000fc6000fffe0ff */
[----:B------:R-:W-:-:S04]  /*3f00*/  FADD R119, R119, R106 ;  /* 0x0000006a77777221 */ /* 0x000fc80000000000 */
[----:B------:R-:W-:-:S04]  /*3f10*/  FADD R108, R108, R119 ;  /* 0x000000776c6c7221 */ /* 0x000fc80000000000 */
[----:B------:R-:W-:Y:S01]  /*3f20*/  FADD R121, R121, R108 ;  /* 0x0000006c79797221 */ /* 0x000fe20000000000 */
[----:B------:R-:W-:-:S03]  /*3f30*/  FSEL R108, R102, -INF , P1 ;  /* 0xff800000666c7808 */ /* 0x000fc60000800000 */
[----:B------:R-:W-:-:S05]  /*3f40*/  FADD R121, R110, R121 ;  /* 0x000000796e797221 */ /* 0x000fca0000000000 */
[----:B------:R-:W-:Y:S01]  /*3f50*/  FSEL R102, R121, 1, P1 ;  /* 0x3f80000079667808 */ /* 0x000fe20000800000 */
[----:B------:R0:W-:Y:S06]  /*3f60*/  MEMBAR.ALL.CTA ;  /* 0x0000000000007992 */ /* 0x0001ec0000008000 */
[----:B0-----:R-:W0:Y:S02]  /*3f70*/  FENCE.VIEW.ASYNC.S ;  /* 0x00000000000073c6 */ /* 0x001e240000000000 */
[----:B0-----:R-:W-:Y:S06]  /*3f80*/  BAR.SYNC.DEFER_BLOCKING 0x0 ;  /* 0x0000000000007b1d */ /* 0x001fec0000010000 */
[----:B------:R-:W-:Y:S05]  /*3f90*/  @!P2 BRA `(.L_x_11) ;  /* 0x00000000008ca947 */ /* 0x000fea0003800000 */
[----:B------:R-:W-:Y:S01]  /*3fa0*/  UIADD3 UR4, UPT, UPT, UR8, 0x8000, URZ ;  /* 0x0000800008047890 */ /* 0x000fe2000fffe0ff */
[----:B------:R-:W-:Y:S01]  /*3fb0*/  BSSY.RECONVERGENT B0, `(.L_x_12) ;  /* 0x0000020000007945 */ /* 0x000fe20003800200 */
[----:B------:R-:W-:Y:S01]  /*3fc0*/  UMOV UR16, 0xfffffffe ;  /* 0xfffffffe00107882 */ /* 0x000fe20000000000 */
[----:B------:R-:W-:Y:S01]  /*3fd0*/  UMOV UR17, 0x7fffbfdf ;  /* 0x7fffbfdf00117882 */ /* 0x000fe20000000000 */
[----:B------:R-:W-:Y:S01]  /*3fe0*/  USHF.R.U32.HI UR4, URZ, 0x4, UR4 ;  /* 0x00000004ff047899 */ /* 0x000fe20008011604 */
[----:B------:R-:W-:Y:S01]  /*3ff0*/  UMOV UR5, URZ ;  /* 0x000000ff00057c82 */ /* 0x000fe20008000000 */
[----:B------:R-:W-:Y:S02]  /*4000*/  ELECT P1, URZ, PT ;  /* 0x0000000000ff782f */ /* 0x000fe40003820000 */
[----:B------:R-:W-:Y:S02]  /*4010*/  USGXT.U32 UR4, UR4, 0xe ;  /* 0x0000000e0404789a */ /* 0x000fe40008000000 */
[----:B------:R-:W-:-:S02]  /*4020*/  UIADD3 UR6, UPT, UPT, UR9, 0xc8, URZ ;  /* 0x000000c809067890 */ /* 0x000fc4000fffe0ff */
[----:B------:R-:W-:Y:S02]  /*4030*/  UIADD3.64 UR16, UPT, UPT, UR4, -UR16, URZ ;  /* 0x8000001004107297 */ /* 0x000fe4000fffe0ff */
[----:B------:R-:W-:Y:S02]  /*4040*/  UIADD3 UR15, UPT, UPT, UR9, 0x40, URZ ;  /* 0x00000040090f7890 */ /* 0x000fe4000fffe0ff */
[----:B------:R-:W-:Y:S02]  /*4050*/  UIADD3 UR18, UPT, UPT, UR9, 0xd0, URZ ;  /* 0x000000d009127890 */ /* 0x000fe4000fffe0ff */
[----:B------:R-:W-:Y:S02]  /*4060*/  UIADD3 UR23, UPT, UPT, UR9, 0x40, URZ ;  /* 0x0000004009177890 */ /* 0x000fe4000fffe0ff */
[----:B------:R-:W-:Y:S01]  /*4070*/  UIADD3 UR22, UPT, UPT, UR9, 0xd8, URZ ;  /* 0x000000d809167890 */ /* 0x000fe2000fffe0ff */
[----:B------:R-:W-:Y:S01]  /*4080*/  UMOV UR24, 0x0 ;  /* 0x0000000000187882 */ /* 0x000fe20000000000 */
[----:B------:R-:W-:Y:S01]  /*4090*/  UMOV UR25, 0x8100490 ;  /* 0x0810049000197882 */ /* 0x000fe20000000000 */
[----:B------:R-:W-:Y:S01]  /*40a0*/  UMOV UR5, 0x80004020 ;  /* 0x8000402000057882 */ /* 0x000fe20000000000 */
[----:B------:R-:W-:Y:S01]  /*40b0*/  UMOV UR28, 0x0 ;  /* 0x00000000001c7882 */ /* 0x000fe20000000000 */
[----:B------:R-:W-:Y:S01]  /*40c0*/  UMOV UR29, 0x8100490 ;  /* 0x08100490001d7882 */ /* 0x000fe20000000000 */
[----:B------:R-:W-:Y:S01]  /*40d0*/  UMOV UR30, 0x0 ;  /* 0x00000000001e7882 */ /* 0x000fe20000000000 */
[----:B------:R-:W-:Y:S01]  /*40e0*/  UMOV UR31, 0x8100490 ;  /* 0x08100490001f7882 */ /* 0x000fe20000000000 */
[----:B------:R0:W-:Y:S01]  /*40f0*/  UTCHMMA tmem[UR13], gdesc[UR4], tmem[UR9], tmem[UR24], idesc[UR25], UPT ;  /* 0x00ff18040d0079ea */ /* 0x0001e2000b800009 */
[----:B------:R-:W-:Y:S01]  /*4100*/  UMOV UR32, 0x0 ;  /* 0x0000000000207882 */ /* 0x000fe20000000000 */
[----:B------:R-:W-:Y:S01]  /*4110*/  UMOV UR33, 0x8100490 ;  /* 0x0810049000217882 */ /* 0x000fe20000000000 */
[----:B------:R0:W-:Y:S01]  /*4120*/  UTCHMMA tmem[UR6], gdesc[UR16], tmem[UR9], tmem[UR28], idesc[UR29], UPT ;  /* 0x00ff1c10060079ea */ /* 0x0001e2000b800009 */
[----:B------:R0:W-:Y:S01]  /*4130*/  UTCHMMA tmem[UR18], gdesc[UR4], tmem[UR15], tmem[UR30], idesc[UR31], UPT ;  /* 0x00ff1e04120079ea */ /* 0x0001e2000b80000f */
[----:B------:R0:W-:Y:S01]  /*4140*/  UTCHMMA tmem[UR22], gdesc[UR16], tmem[UR23], tmem[UR32], idesc[UR33], UPT ;  /* 0x00ff2010160079ea */ /* 0x0001e2000b800017 */
[----:B------:R-:W-:Y:S05]  /*4150*/  @!P1 BRA `(.L_x_13) ;  /* 0x0000000000149947 */ /* 0x000fea0003800000 */
[----:B0-----:R-:W-:Y:S01]  /*4160*/  UMOV UR4, UR27 ;  /* 0x0000001b00047c82 */ /* 0x001fe20008000000 */
[----:B------:R-:W-:Y:S02]  /*4170*/  UMOV UR5, URZ ;  /* 0x000000ff00057c82 */ /* 0x000fe40008000000 */
[----:B------:R-:W-:Y:S02]  /*4180*/  UMOV UR4, UR4 ;  /* 0x0000000400047c82 */ /* 0x000fe40008000000 */
[----:B------:R2:W-:Y:S01]  /*4190*/  UTCBAR [UR4], URZ ;  /* 0x000000ff040073e9 */ /* 0x0005e200080000ff */
[----:B------:R-:W-:Y:S02]  /*41a0*/  NOP ;  /* 0x0000000000007918 */ /* 0x000fe40000000000 */
.L_x_13:
[----:B0-2---:R-:W-:Y:S05]  /*41b0*/  BSYNC.RECONVERGENT B0 ;  /* 0x0000000000007941 */ /* 0x005fea0003800200 */
.L_x_12:
[----:B------:R-:W-:Y:S05]  /*41c0*/  BRA `(.L_x_14) ;  /* 0x0000000000087947 */ /* 0x000fea0003800000 */
.L_x_11:
[----:B------:R-:W-:-:S13]  /*41d0*/  ISETP.GE.AND P1, PT, R104, RZ, PT ;  /* 0x000000ff6800720c */ /* 0x000fda0003f26270 */
[----:B------:R-:W-:Y:S05]  /*41e0*/  @!P1 BRA `(.L_x_15) ;  /* 0x0000002800c09947 */ /* 0x000fea0003800000 */
.L_x_14:
[----:B------:R-:W-:Y:S01]  /*41f0*/  USHF.R.U32.HI UR18, URZ, 0x4, UR8 ;  /* 0x00000004ff127899 */ /* 0x000fe20008011608 */
[----:B------:R-:W-:Y:S01]  /*4200*/  SHF.L.U32 R103, R103, 0x5, RZ ;  /* 0x0000000567677819 */ /* 0x000fe200000006ff */
[----:B------:R-:W-:Y:S01]  /*4210*/  USHF.R.U32.HI UR14, URZ, 0x4, UR14 ;  /* 0x00000004ff0e7899 */ /* 0x000fe2000801160e */
[----:B-1----:R-:W-:Y:S01]  /*4220*/  HFMA2 R37, -RZ, RZ, 0, 0 ;  /* 0x00000000ff257431 */ /* 0x002fe200000001ff */
[----:B------:R-:W-:Y:S01]  /*4230*/  USGXT.U32 UR18, UR18, 0xe ;  /* 0x0000000e1212789a */ /* 0x000fe20008000000 */
[----:B------:R-:W-:Y:S01]  /*4240*/  HFMA2 R106, -RZ, RZ, 0, 0 ;  /* 0x00000000ff6a7431 */ /* 0x000fe200000001ff */
[----:B------:R-:W-:Y:S01]  /*4250*/  UIADD3 UR4, UPT, UPT, UR8, 0xa000, URZ ;  /* 0x0000a00008047890 */ /* 0x000fe2000fffe0ff */
[----:B------:R-:W-:Y:S01]  /*4260*/  VIADD R104, R104, 0xe0 ;  /* 0x000000e068687836 */ /* 0x000fe20000000000 */
[----:B------:R-:W-:Y:S01]  /*4270*/  ULOP3.LUT UR28, UR18, 0x2000000, URZ, 0xfc, !UPT ;  /* 0x02000000121c7892 */ /* 0x000fe2000f8efcff */
[----:B------:R-:W-:Y:S01]  /*4280*/  MOV R105, RZ ;  /* 0x000000ff00697202 */ /* 0x000fe20000000f00 */
[----:B------:R-:W-:Y:S01]  /*4290*/  USGXT.U32 UR14, UR14, 0xe ;  /* 0x0000000e0e0e789a */ /* 0x000fe20008000000 */
[----:B------:R-:W-:Y:S01]  /*42a0*/  IMAD.MOV.U32 R118, RZ, RZ, RZ ;  /* 0x000000ffff767224 */ /* 0x000fe200078e00ff */
[----:B------:R-:W-:Y:S01]  /*42b0*/  UIADD3 UR18, UP3, UPT, UR18, 0x2000080, URZ ;  /* 0x0200008012127890 */ /* 0x000fe2000ff7e0ff */
[----:B------:R-:W-:Y:S01]  /*42c0*/  MOV R107, R103 ;  /* 0x00000067006b7202 */ /* 0x000fe20000000f00 */
[----:B------:R-:W-:Y:S01]  /*42d0*/  UMOV UR6, URZ ;  /* 0x000000ff00067c82 */ /* 0x000fe20008000000 */
[----:B------:R-:W-:-:S02]  /*42e0*/  USHF.R.U32.HI UR4, URZ, 0x4, UR4 ;  /* 0x00000004ff047899 */ /* 0x000fc40008011604 */
[----:B------:R-:W-:Y:S02]  /*42f0*/  UISETP.NE.U32.AND UP1, UPT, UR19, URZ, UPT ;  /* 0x000000ff1300728c */ /* 0x000fe4000bf25070 */
[----:B------:R-:W-:Y:S02]  /*4300*/  USHF.L.U32 UR21, UR21, 0x5, URZ ;  /* 0x0000000515157899 */ /* 0x000fe400080006ff */
[----:B------:R-:W-:Y:S02]  /*4310*/  UIADD3 UR16, UP2, UPT, UR14, 0x2, URZ ;  /* 0x000000020e107890 */ /* 0x000fe4000ff5e0ff */
[----:B------:R-:W-:Y:S02]  /*4320*/  UIADD3.X UR19, UPT, UPT, UR6, 0x40004040, URZ, UP3, !UPT ;  /* 0x4000404006137890 */ /* 0x000fe40009ffe4ff */
[----:B------:R-:W-:Y:S01]  /*4330*/  UIADD3 UR36, UP6, UPT, UR18, 0x80, URZ ;  /* 0x0000008012247890 */ /* 0x000fe2000ffde0ff */
[----:B------:R-:W-:Y:S01]  /*4340*/  IMAD.U32 R109, RZ, RZ, UR21 ;  /* 0x00000015ff6d7e24 */ /* 0x000fe2000f8e00ff */
[----:B------:R-:W-:Y:S01]  /*4350*/  UMOV UR5, URZ ;  /* 0x000000ff00057c82 */ /* 0x000fe20008000000 */
[----:B------:R-:W-:-:S02]  /*4360*/  USGXT.U32 UR4, UR4, 0xe ;  /* 0x0000000e0404789a */ /* 0x000fc40008000000 */
[----:B------:R-:W-:Y:S02]  /*4370*/  UIADD3.X UR17, UPT, UPT, UR5, 0x40004040, URZ, UP2, !UPT ;  /* 0x4000404005117890 */ /* 0x000fe400097fe4ff */
[----:B------:R-:W-:Y:S02]  /*4380*/  UIADD3.X UR37, UPT, UPT, UR19, URZ, URZ, UP6, !UPT ;  /* 0x000000ff13257290 */ /* 0x000fe4000b7fe4ff */
[----:B------:R-:W-:Y:S02]  /*4390*/  UIADD3 UR38, UP5, UPT, UR18, 0x100, URZ ;  /* 0x0000010012267890 */ /* 0x000fe4000ffbe0ff */
[----:B------:R-:W-:Y:S02]  /*43a0*/  UIADD3 UR40, UP4, UPT, UR18, 0x380, URZ ;  /* 0x0000038012287890 */ /* 0x000fe4000ff9e0ff */
[----:B------:R-:W-:Y:S02]  /*43b0*/  UIADD3 UR42, UP3, UPT, UR18, 0x400, URZ ;  /* 0x00000400122a7890 */ /* 0x000fe4000ff7e0ff */
[----:B------:R-:W-:-:S02]  /*43c0*/  UIADD3 UR44, UP2, UPT, UR18, 0x480, URZ ;  /* 0x00000480122c7890 */ /* 0x000fc4000ff5e0ff */
[----:B------:R-:W-:Y:S01]  /*43d0*/  UIADD3 UR46, UP6, UPT, UR18, 0x500, URZ ;  /* 0x00000500122e7890 */ /* 0x000fe2000ffde0ff */
[----:B------:R-:W-:Y:S01]  /*43e0*/  UMOV UR22, 0xfffffffe ;  /* 0xfffffffe00167882 */ /* 0x000fe20000000000 */
[----:B------:R-:W-:Y:S01]  /*43f0*/  UMOV UR23, 0x7fffbfdf ;  /* 0x7fffbfdf00177882 */ /* 0x000fe20000000000 */
[----:B------:R-:W-:Y:S01]  /*4400*/  UMOV UR26, 0x1 ;  /* 0x00000001001a7882 */ /* 0x000fe20000000000 */
[----:B------:R-:W0:Y:S01]  /*4410*/  LDCU UR52, c[0x0][0x3a8] ;  /* 0x00007500ff3477ac */ /* 0x000e220008000800 */
[----:B------:R-:W-:Y:S02]  /*4420*/  UIADD3.64 UR22, UPT, UPT, UR4, -UR22, URZ ;  /* 0x8000001604167297 */ /* 0x000fe4000fffe0ff */
[----:B------:R-:W-:Y:S02]  /*4430*/  UIADD3.X UR39, UPT, UPT, UR19, URZ, URZ, UP5, !UPT ;  /* 0x000000ff13277290 */ /* 0x000fe4000affe4ff */
[----:B------:R-:W-:Y:S02]  /*4440*/  UIADD3.X UR41, UPT, UPT, UR19, URZ, URZ, UP4, !UPT ;  /* 0x000000ff13297290 */ /* 0x000fe4000a7fe4ff */
[----:B------:R-:W-:-:S02]  /*4450*/  UIADD3.X UR43, UPT, UPT, UR19, URZ, URZ, UP3, !UPT ;  /* 0x000000ff132b7290 */ /* 0x000fc40009ffe4ff */
[----:B------:R-:W-:Y:S02]  /*4460*/  UIADD3.X UR45, UPT, UPT, UR19, URZ, URZ, UP2, !UPT ;  /* 0x000000ff132d7290 */ /* 0x000fe400097fe4ff */
[----:B------:R-:W-:Y:S02]  /*4470*/  UIADD3.X UR47, UPT, UPT, UR19, URZ, URZ, UP6, !UPT ;  /* 0x000000ff132f7290 */ /* 0x000fe4000b7fe4ff */
[----:B------:R-:W-:Y:S02]  /*4480*/  UIADD3.64 UR48, UPT, UPT, UR16, 0x2, URZ ;  /* 0x0000000210307897 */ /* 0x000fe4000fffe0ff */
[----:B------:R-:W-:Y:S01]  /*4490*/  UIADD3.64 UR50, UPT, UPT, UR16, 0x4, URZ ;  /* 0x0000000410327897 */ /* 0x000fe2000fffe0ff */
[----:B------:R-:W-:Y:S01]  /*44a0*/  UMOV UR15, 0x40004040 ;  /* 0x40004040000f7882 */ /* 0x000fe20000000000 */
[----:B------:R-:W-:Y:S01]  /*44b0*/  UMOV UR24, UR4 ;  /* 0x0000000400187c82 */ /* 0x000fe20008000000 */
[----:B0-----:R-:W-:-:S09]  /*44c0*/  UMOV UR25, 0x80004020 ;  /* 0x8000402000197882 */ /* 0x001fd20000000000 */
.L_x_20:
[----:B------:R-:W-:-:S04]  /*44d0*/  IMAD.WIDE R4, R107, 0x2, R100 ;  /* 0x000000026b047825 */ /* 0x000fc800078e0264 */
[C---:B------:R-:W-:Y:S01]  /*44e0*/  IMAD.WIDE R8, R107.reuse, 0x2, R96 ;  /* 0x000000026b087825 */ /* 0x040fe200078e0260 */
[----:B------:R0:W2:Y:S03]  /*44f0*/  LDG.E.U16 R19, desc[UR34][R4.64] ;  /* 0x0000002204137981 */ /* 0x0000a6000c1e1500 */
[C---:B------:R-:W-:Y:S02]  /*4500*/  IMAD.WIDE R12, R107.reuse, 0x2, R92 ;  /* 0x000000026b0c7825 */ /* 0x040fe400078e025c */
[----:B------:R-:W3:Y:S02]  /*4510*/  LDG.E.U16 R9, desc[UR34][R8.64] ;  /* 0x0000002208097981 */ /* 0x000ee4000c1e1500 */
[C---:B------:R-:W-:Y:S02]  /*4520*/  IMAD.WIDE R16, R107.reuse, 0x2, R88 ;  /* 0x000000026b107825 */ /* 0x040fe400078e0258 */
[----:B------:R-:W4:Y:S02]  /*4530*/  LDG.E.U16 R13, desc[UR34][R12.64] ;  /* 0x000000220c0d7981 */ /* 0x000f24000c1e1500 */
[----:B------:R-:W-:-:S02]  /*4540*/  IMAD.WIDE R6, R107, 0x2, R98 ;  /* 0x000000026b067825 */ /* 0x000fc400078e0262 */
[----:B------:R-:W5:Y:S02]  /*4550*/  LDG.E.U16 R17, desc[UR34][R16.64] ;  /* 0x0000002210117981 */ /* 0x000f64000c1e1500 */
[C---:B------:R-:W-:Y:S02]  /*4560*/  IMAD.WIDE R10, R107.reuse, 0x2, R94 ;  /* 0x000000026b0a7825 */ /* 0x040fe400078e025e */
[----:B------:R-:W5:Y:S02]  /*4570*/  LDG.E.U16 R6, desc[UR34][R6.64] ;  /* 0x0000002206067981 */ /* 0x000f64000c1e1500 */
[C---:B------:R-:W-:Y:S02]  /*4580*/  IMAD.WIDE R14, R107.reuse, 0x2, R90 ;  /* 0x000000026b0e7825 */ /* 0x040fe400078e025a */
[----:B------:R-:W5:Y:S02]  /*4590*/  LDG.E.U16 R10, desc[UR34][R10.64] ;  /* 0x000000220a0a7981 */ /* 0x000f64000c1e1500 */
[----:B0-----:R-:W-:-:S02]  /*45a0*/  IMAD.WIDE R4, R107, 0x2, R86 ;  /* 0x000000026b047825 */ /* 0x001fc400078e0256 */
[----:B------:R-:W5:Y:S04]  /*45b0*/  LDG.E.U16 R14, desc[UR34][R14.64] ;  /* 0x000000220e0e7981 */ /* 0x000f68000c1e1500 */
[----:B------:R0:W5:Y:S01]  /*45c0*/  LDG.E.U16 R4, desc[UR34][R4.64] ;  /* 0x0000002204047981 */ /* 0x000162000c1e1500 */
[C---:B------:R-:W-:Y:S02]  /*45d0*/  IADD3 R53, P1, PT, R105.reuse, 0x21, RZ ;  /* 0x0000002169357810 */ /* 0x040fe40007f3e0ff */
[C---:B------:R-:W-:Y:S02]  /*45e0*/  IADD3 R51, P2, PT, R105.reuse, 0x23, RZ ;  /* 0x0000002369337810 */ /* 0x040fe40007f5e0ff */
[C---:B------:R-:W-:Y:S02]  /*45f0*/  IADD3 R55, P3, PT, R105.reuse, 0x22, RZ ;  /* 0x0000002269377810 */ /* 0x040fe40007f7e0ff */
[----:B------:R-:W-:Y:S01]  /*4600*/  IADD3.X R36, PT, PT, RZ, R118, RZ, P1, !PT ;  /* 0x00000076ff247210 */ /* 0x000fe20000ffe4ff */
[----:B------:R-:W-:Y:S01]  /*4610*/  IMAD.X R56, RZ, RZ, R118, P2 ;  /* 0x000000ffff387224 */ /* 0x000fe200010e0676 */
[----:B------:R-:W-:-:S02]  /*4620*/  IADD3 R57, P1, PT, R105, 0x24, RZ ;  /* 0x0000002469397810 */ /* 0x000fc40007f3e0ff */
[-C--:B------:R-:W-:Y:S02]  /*4630*/  IADD3.X R54, PT, PT, RZ, R118.reuse, RZ, P3, !PT ;  /* 0x00000076ff367210 */ /* 0x080fe40001ffe4ff */
[C---:B------:R-:W-:Y:S02]  /*4640*/  IADD3 R59, P3, PT, R105.reuse, 0x25, RZ ;  /* 0x00000025693b7810 */ /* 0x040fe40007f7e0ff */
[C---:B------:R-:W-:Y:S02]  /*4650*/  IADD3 R61, P2, PT, R105.reuse, 0x26, RZ ;  /* 0x00000026693d7810 */ /* 0x040fe40007f5e0ff */
[-C--:B------:R-:W-:Y:S01]  /*4660*/  IADD3.X R58, PT, PT, RZ, R118.reuse, RZ, P1, !PT ;  /* 0x00000076ff3a7210 */ /* 0x080fe20000ffe4ff */
[----:B------:R-:W-:Y:S01]  /*4670*/  UMOV UR4, 0x1 ;  /* 0x0000000100047882 */ /* 0x000fe20000000000 */
[----:B------:R-:W-:Y:S01]  /*4680*/  IADD3 R63, P1, PT, R105, 0x27, RZ ;  /* 0x00000027693f7810 */ /* 0x000fe20007f3e0ff */
[----:B------:R-:W-:Y:S01]  /*4690*/  IMAD.X R62, RZ, RZ, R118, P2 ;  /* 0x000000ffff3e7224 */ /* 0x000fe200010e0676 */
[----:B------:R-:W-:-:S02]  /*46a0*/  IADD3.X R60, PT, PT, RZ, R118, RZ, P3, !PT ;  /* 0x00000076ff3c7210 */ /* 0x000fc40001ffe4ff */
[C---:B------:R-:W-:Y:S02]  /*46b0*/  IADD3 R65, P3, PT, R105.reuse, 0x28, RZ ;  /* 0x0000002869417810 */ /* 0x040fe40007f7e0ff */
[----:B------:R-:W-:Y:S01]  /*46c0*/  IADD3 R67, P2, PT, R105, 0x29, RZ ;  /* 0x0000002969437810 */ /* 0x000fe20007f5e0ff */
[----:B------:R-:W-:-:S04]  /*46d0*/  @!UP0 UIADD3 UR4, UPT, UPT, -UR4, 0x100000, URZ ;  /* 0x0010000004048890 */ /* 0x000fc8000fffe1ff */
[----:B------:R-:W-:Y:S02]  /*46e0*/  @!UP0 USHF.L.U32 UR5, UR4, 0xb, URZ ;  /* 0x0000000b04058899 */ /* 0x000fe400080006ff */
[----:B------:R-:W-:Y:S01]  /*46f0*/  @!UP0 USHF.L.U32 UR4, UR4, 0x1, URZ ;  /* 0x0000000104048899 */ /* 0x000fe200080006ff */
[-C--:B------:R-:W-:Y:S02]  /*4700*/  IADD3.X R64, PT, PT, RZ, R118.reuse, RZ, P1, !PT ;  /* 0x00000076ff407210 */ /* 0x080fe40000ffe4ff */
[C---:B------:R-:W-:Y:S02]  /*4710*/  IADD3 R111, P1, PT, R105.reuse, 0x2a, RZ ;  /* 0x0000002a696f7810 */ /* 0x040fe40007f3e0ff */
[-C--:B------:R-:W-:Y:S01]  /*4720*/  IADD3.X R66, PT, PT, RZ, R118.reuse, RZ, P3, !PT ;  /* 0x00000076ff427210 */ /* 0x080fe20001ffe4ff */
[----:B------:R-:W-:Y:S01]  /*4730*/  IMAD.X R110, RZ, RZ, R118, P2 ;  /* 0x000000ffff6e7224 */ /* 0x000fe200010e0676 */
[C---:B------:R-:W-:Y:S02]  /*4740*/  IADD3 R113, P3, PT, R105.reuse, 0x2b, RZ ;  /* 0x0000002b69717810 */ /* 0x040fe40007f7e0ff */
[----:B------:R-:W-:Y:S01]  /*4750*/  IADD3 R115, P2, PT, R105, 0x2c, RZ ;  /* 0x0000002c69737810 */ /* 0x000fe20007f5e0ff */
[----:B------:R-:W-:Y:S01]  /*4760*/  VOTEU.ALL UP2, P0 ;  /* 0x0000000000ff7886 */ /* 0x000fe20000040000 */
[----:B------:R-:W-:-:S02]  /*4770*/  IADD3.X R112, PT, PT, RZ, R118, RZ, P1, !PT ;  /* 0x00000076ff707210 */ /* 0x000fc40000ffe4ff */
[C---:B------:R-:W-:Y:S02]  /*4780*/  IADD3 R117, P1, PT, R105.reuse, 0x2d, RZ ;  /* 0x0000002d69757810 */ /* 0x040fe40007f3e0ff */
[-C--:B------:R-:W-:Y:S02]  /*4790*/  IADD3.X R114, PT, PT, RZ, R118.reuse, RZ, P3, !PT ;  /* 0x00000076ff727210 */ /* 0x080fe40001ffe4ff */
[C---:B------:R-:W-:Y:S01]  /*47a0*/  IADD3 R119, P3, PT, R105.reuse, 0x2e, RZ ;  /* 0x0000002e69777810 */ /* 0x040fe20007f7e0ff */
[----:B------:R-:W-:Y:S01]  /*47b0*/  IMAD.X R116, RZ, RZ, R118, P2 ;  /* 0x000000ffff747224 */ /* 0x000fe200010e0676 */
[C---:B------:R-:W-:Y:S02]  /*47c0*/  IADD3 R121, P2, PT, R105.reuse, 0x2f, RZ ;  /* 0x0000002f69797810 */ /* 0x040fe40007f5e0ff */
[----:B------:R-:W-:Y:S02]  /*47d0*/  IADD3.X R120, PT, PT, RZ, R118, RZ, P1, !PT ;  /* 0x00000076ff787210 */ /* 0x000fe40000ffe4ff */
[----:B0-----:R-:W-:-:S02]  /*47e0*/  IADD3 R5, P1, PT, R105, 0x30, RZ ;  /* 0x0000003069057810 */ /* 0x001fc40007f3e0ff */
[-C--:B------:R-:W-:Y:S02]  /*47f0*/  IADD3.X R122, PT, PT, RZ, R118.reuse, RZ, P3, !PT ;  /* 0x00000076ff7a7210 */ /* 0x080fe40001ffe4ff */
[C---:B------:R-:W-:Y:S01]  /*4800*/  IADD3 R7, P3, PT, R105.reuse, 0x31, RZ ;  /* 0x0000003169077810 */ /* 0x040fe20007f7e0ff */
[----:B------:R-:W-:Y:S01]  /*4810*/  IMAD.X R124, RZ, RZ, R118, P2 ;  /* 0x000000ffff7c7224 */ /* 0x000fe200010e0676 */
[----:B------:R-:W-:Y:S02]  /*4820*/  IADD3.X R8, PT, PT, RZ, R118, RZ, P1, !PT ;  /* 0x00000076ff087210 */ /* 0x000fe40000ffe4ff */
[C---:B------:R-:W-:Y:S02]  /*4830*/  IADD3 R11, P1, PT, R105.reuse, 0x33, RZ ;  /* 0x00000033690b7810 */ /* 0x040fe40007f3e0ff */
[----:B------:R-:W-:-:S05]  /*4840*/  IADD3 R21, P4, PT, R105, 0x35, RZ ;  /* 0x0000003569157810 */ /* 0x000fca0007f9e0ff */
[----:B------:R-:W-:Y:S01]  /*4850*/  IMAD.X R18, RZ, RZ, R118, P4 ;  /* 0x000000ffff127224 */ /* 0x000fe200020e0676 */
[----:B------:R-:W-:Y:S02]  /*4860*/  IADD3 R49, P4, PT, R105, 0x39, RZ ;  /* 0x0000003969317810 */ /* 0x000fe40007f9e0ff */
[----:B------:R-:W-:Y:S02]  /*4870*/  ISETP.GT.U32.AND P5, PT, R21, R2, PT ;  /* 0x000000021500720c */ /* 0x000fe40003fa4070 */
[----:B------:R-:W-:Y:S02]  /*4880*/  IADD3.X R48, PT, PT, RZ, R118, RZ, P4, !PT ;  /* 0x00000076ff307210 */ /* 0x000fe400027fe4ff */
[C---:B------:R-:W-:Y:S01]  /*4890*/  IADD3 R21, P4, PT, R105.reuse, 0x3d, RZ ;  /* 0x0000003d69157810 */ /* 0x040fe20007f9e0ff */
[----:B--2---:R-:W-:Y:S04]  /*48a0*/  STS.U16 [R68+UR8+0x9000], R19 ;  /* 0x0090001344007988 */ /* 0x004fe80008000408 */
[----:B---3--:R0:W-:Y:S04]  /*48b0*/  STS.U16 [R68+UR8+0x9400], R9 ;  /* 0x0094000944007988 */ /* 0x0081e80008000408 */
[----:B----4-:R-:W-:Y:S04]  /*48c0*/  STS.U16 [R68+UR8+0x9800], R13 ;  /* 0x0098000d44007988 */ /* 0x010fe80008000408 */
[----:B-----5:R-:W-:Y:S04]  /*48d0*/  STS.U16 [R68+UR8+0x9c00], R17 ;  /* 0x009c001144007988 */ /* 0x020fe80008000408 */
[----:B------:R-:W-:Y:S04]  /*48e0*/  STS.U16 [R3+UR8+0x9200], R6 ;  /* 0x0092000603007988 */ /* 0x000fe80008000408 */
[----:B------:R1:W-:Y:S04]  /*48f0*/  STS.U16 [R3+UR8+0x9600], R10 ;  /* 0x0096000a03007988 */ /* 0x0003e80008000408 */
[----:B------:R2:W-:Y:S04]  /*4900*/  STS.U16 [R3+UR8+0x9a00], R14 ;  /* 0x009a000e03007988 */ /* 0x0005e80008000408 */
[----:B------:R3:W-:Y:S01]  /*4910*/  STS.U16 [R3+UR8+0x9e00], R4 ;  /* 0x009e000403007988 */ /* 0x0007e20008000408 */
[----:B------:R4:W-:Y:S06]  /*4920*/  MEMBAR.ALL.CTA ;  /* 0x0000000000007992 */ /* 0x0009ec0000008000 */
[----:B----4-:R-:W-:Y:S04]  /*4930*/  FENCE.VIEW.ASYNC.S ;  /* 0x00000000000073c6 */ /* 0x010fe80000000000 */
[----:B------:R-:W4:Y:S02]  /*4940*/  FENCE.VIEW.ASYNC.S ;  /* 0x00000000000073c6 */ /* 0x000f240000000000 */
[----:B----4-:R3:W4:Y:S02]  /*4950*/  @!UP2 SYNCS.EXCH.64 URZ, [UR8+0xb010], UR4 ;  /* 0x00b0100408ffa5b2 */ /* 0x0107240008000100 */
[----:B----4-:R-:W-:Y:S01]  /*4960*/  BAR.SYNC.DEFER_BLOCKING 0x0 ;  /* 0x0000000000007b1d */ /* 0x010fe20000010000 */
[----:B0-----:R-:W-:-:S02]  /*4970*/  IADD3 R9, P2, PT, R105, 0x32, RZ ;  /* 0x0000003269097810 */ /* 0x001fc40007f5e0ff */
[-C--:B-1----:R-:W-:Y:S02]  /*4980*/  IADD3.X R10, PT, PT, RZ, R118.reuse, RZ, P3, !PT ;  /* 0x00000076ff0a7210 */ /* 0x082fe40001ffe4ff */
[C---:B------:R-:W-:Y:S01]  /*4990*/  IADD3 R13, P3, PT, R105.reuse, 0x34, RZ ;  /* 0x00000034690d7810 */ /* 0x040fe20007f7e0ff */
[----:B------:R-:W-:Y:S01]  /*49a0*/  IMAD.X R12, RZ, RZ, R118, P2 ;  /* 0x000000ffff0c7224 */ /* 0x000fe200010e0676 */
[-C--:B--2---:R-:W-:Y:S02]  /*49b0*/  IADD3.X R14, PT, PT, RZ, R118.reuse, RZ, P1, !PT ;  /* 0x00000076ff0e7210 */ /* 0x084fe40000ffe4ff */
[C---:B------:R-:W-:Y:S02]  /*49c0*/  IADD3 R17, P1, PT, R105.reuse, 0x37, RZ ;  /* 0x0000003769117810 */ /* 0x040fe40007f3e0ff */
[----:B------:R-:W-:Y:S02]  /*49d0*/  IADD3.X R16, PT, PT, RZ, R118, RZ, P3, !PT ;  /* 0x00000076ff107210 */ /* 0x000fe40001ffe4ff */
[----:B------:R-:W-:-:S02]  /*49e0*/  IADD3 R15, P2, PT, R105, 0x36, RZ ;  /* 0x00000036690f7810 */ /* 0x000fc40007f5e0ff */
[C---:B------:R-:W-:Y:S02]  /*49f0*/  IADD3 R47, P3, PT, R105.reuse, 0x38, RZ ;  /* 0x00000038692f7810 */ /* 0x040fe40007f7e0ff */
[-C--:B------:R-:W-:Y:S02]  /*4a00*/  IADD3.X R22, PT, PT, RZ, R118.reuse, RZ, P1, !PT ;  /* 0x00000076ff167210 */ /* 0x080fe40000ffe4ff */
[-C--:B------:R-:W-:Y:S01]  /*4a10*/  IADD3.X R20, PT, PT, RZ, R118.reuse, RZ, P2, !PT ;  /* 0x00000076ff147210 */ /* 0x080fe200017fe4ff */
[--C-:B------:R-:W-:Y:S01]  /*4a20*/  IMAD.X R50, RZ, RZ, R118.reuse, P3 ;  /* 0x000000ffff327224 */ /* 0x100fe200018e0676 */
[C---:B------:R-:W-:Y:S02]  /*4a30*/  IADD3 R125, P1, PT, R105.reuse, 0x3b, RZ ;  /* 0x0000003b697d7810 */ /* 0x040fe40007f3e0ff */
[C---:B------:R-:W-:Y:S02]  /*4a40*/  IADD3 R123, P2, PT, R105.reuse, 0x3a, RZ ;  /* 0x0000003a697b7810 */ /* 0x040fe40007f5e0ff */
[----:B------:R-:W-:Y:S01]  /*4a50*/  IADD3 R19, P3, PT, R105, 0x3c, RZ ;  /* 0x0000003c69137810 */ /* 0x000fe20007f7e0ff */
[----:B------:R-:W-:Y:S01]  /*4a60*/  IMAD.X R126, RZ, RZ, R118, P1 ;  /* 0x000000ffff7e7224 */ /* 0x000fe200008e0676 */
[----:B------:R-:W-:-:S02]  /*4a70*/  IADD3.X R52, PT, PT, RZ, R118, RZ, P2, !PT ;  /* 0x00000076ff347210 */ /* 0x000fc400017fe4ff */
[C---:B------:R-:W-:Y:S02]  /*4a80*/  IADD3 R23, P2, PT, R105.reuse, 0x3e, RZ ;  /* 0x0000003e69177810 */ /* 0x040fe40007f5e0ff */
[----:B------:R-:W-:Y:S02]  /*4a90*/  IADD3 R25, P1, PT, R105, 0x3f, RZ ;  /* 0x0000003f69197810 */ /* 0x000fe40007f3e0ff */
[-C--:B------:R-:W-:Y:S02]  /*4aa0*/  IADD3.X R46, PT, PT, RZ, R118.reuse, RZ, P3, !PT ;  /* 0x00000076ff2e7210 */ /* 0x080fe40001ffe4ff */
[----:B------:R-:W-:Y:S01]  /*4ab0*/  IADD3.X R6, PT, PT, RZ, R118, RZ, P4, !PT ;  /* 0x00000076ff067210 */ /* 0x000fe200027fe4ff */
[----:B---3--:R-:W-:Y:S08]  /*4ac0*/  BRA.U UP1, `(.L_x_16) ;  /* 0x0000000101887547 */ /* 0x008ff0000b800000 */
[----:B------:R-:W-:Y:S02]  /*4ad0*/  UIADD3 UR6, UPT, UPT, UR9, 0xa0, URZ ;  /* 0x000000a009067890 */ /* 0x000fe4000fffe0ff */
[----:B------:R-:W-:Y:S02]  /*4ae0*/  UIADD3 UR53, UPT, UPT, UR9, 0xa0, URZ ;  /* 0x000000a009357890 */ /* 0x000fe4000fffe0ff */
[----:B------:R-:W-:Y:S01]  /*4af0*/  UIADD3 UR66, UPT, UPT, UR9, 0xa0, URZ ;  /* 0x000000a009427890 */ /* 0x000fe2000fffe0ff */
[----:B------:R-:W-:Y:S01]  /*4b00*/  UMOV UR30, 0x0 ;  /* 0x00000000001e7882 */ /* 0x000fe20000000000 */
[----:B------:R-:W-:Y:S01]  /*4b10*/  UMOV UR31, 0x8088490 ;  /* 0x08088490001f7882 */ /* 0x000fe20000000000 */
[----:B------:R-:W-:Y:S01]  /*4b20*/  UMOV UR29, 0x40004040 ;  /* 0x40004040001d7882 */ /* 0x000fe20000000000 */
[----:B------:R-:W-:Y:S01]  /*4b30*/  UIADD3 UR67, UPT, UPT, UR9, 0xa0, URZ ;  /* 0x000000a009437890 */ /* 0x000fe2000fffe0ff */
[----:B------:R0:W-:Y:S01]  /*4b40*/  UTCHMMA gdesc[UR28], gdesc[UR14], tmem[UR11], tmem[UR30], idesc[UR31], !UPT ;  /* 0x00ff1e0e1c0075ea */ /* 0x0001e2000f80000b */
[----:B------:R-:W-:Y:S01]  /*4b50*/  UIADD3 UR4, UPT, UPT, UR8, 0xb010, URZ ;  /* 0x0000b01008047890 */ /* 0x000fe2000fffe0ff */
[----:B------:R-:W-:Y:S01]  /*4b60*/  UMOV UR32, 0x0 ;  /* 0x0000000000207882 */ /* 0x000fe20000000000 */
[----:B------:R-:W-:Y:S01]  /*4b70*/  UMOV UR33, 0x8088490 ;  /* 0x0808849000217882 */ /* 0x000fe20000000000 */
[----:B------:R-:W-:Y:S01]  /*4b80*/  UMOV UR64, 0x0 ;  /* 0x0000000000407882 */ /* 0x000fe20000000000 */
[----:B------:R-:W-:Y:S01]  /*4b90*/  UMOV UR65, 0x8088490 ;  /* 0x0808849000417882 */ /* 0x000fe20000000000 */
        /* <DEDUP_REMOVED lines=11> */
[----:B------:R-:W-:Y:S01]  /*4c50*/  UMOV UR5, URZ ;  /* 0x000000ff00057c82 */ /* 0x000fe20008000000 */
[----:B------:R0:W-:Y:S01]  /*4c60*/  UTCHMMA gdesc[UR40], gdesc[UR14], tmem[UR6], tmem[UR60], idesc[UR61], !UPT ;  /* 0x00ff3c0e280075ea */ /* 0x0001e2000f800006 */
[----:B------:R-:W-:Y:S01]  /*4c70*/  UMOV UR54, 0x0 ;  /* 0x0000000000367882 */ /* 0x000fe20000000000 */
[----:B------:R-:W-:Y:S01]  /*4c80*/  UMOV UR55, 0x8088490 ;  /* 0x0808849000377882 */ /* 0x000fe20000000000 */
[----:B------:R0:W-:Y:S01]  /*4c90*/  UTCHMMA gdesc[UR42], gdesc[UR16], tmem[UR53], tmem[UR58], idesc[UR59], UPT ;  /* 0x00ff3a102a0075ea */ /* 0x0001e2000b800035 */
[----:B------:R-:W-:Y:S01]  /*4ca0*/  UMOV UR4, UR4 ;  /* 0x0000000400047c82 */ /* 0x000fe20008000000 */
[----:B------:R0:W-:Y:S01]  /*4cb0*/  UTCHMMA gdesc[UR44], gdesc[UR48], tmem[UR66], tmem[UR56], idesc[UR57], UPT ;  /* 0x00ff38302c0075ea */ /* 0x0001e2000b800042 */
[----:B------:R0:W-:Y:S01]  /*4cc0*/  UTCHMMA gdesc[UR46], gdesc[UR50], tmem[UR67], tmem[UR54], idesc[UR55], UPT ;  /* 0x00ff36322e0075ea */ /* 0x0001e2000b800043 */
[----:B------:R0:W-:Y:S01]  /*4cd0*/  UTCBAR [UR4], URZ ;  /* 0x000000ff040073e9 */ /* 0x0001e200080000ff */
[----:B------:R-:W-:Y:S01]  /*4ce0*/  NOP ;  /* 0x0000000000007918 */ /* 0x000fe20000000000 */
.L_x_16:
[----:B------:R-:W1:Y:S01]  /*4cf0*/  SYNCS.PHASECHK.TRANS64.TRYWAIT P4, [UR8+0xb010], RZ ;  /* 0x00b010ffff0075a7 */ /* 0x000e620008081108 */
[----:B------:R-:W-:Y:S01]  /*4d00*/  IADD3.X R128, PT, PT, RZ, R118, RZ, P1, !PT ;  /* 0x00000076ff807210 */ /* 0x000fe20000ffe4ff */
[----:B------:R-:W-:Y:S01]  /*4d10*/  IMAD.X R127, RZ, RZ, R118, P2 ;  /* 0x000000ffff7f7224 */ /* 0x000fe200010e0676 */
[-C--:B------:R-:W-:Y:S02]  /*4d20*/  ISETP.GT.U32.AND P3, PT, R13, R2.reuse, PT ;  /* 0x000000020d00720c */ /* 0x080fe40003f64070 */
[----:B------:R-:W-:Y:S02]  /*4d30*/  ISETP.GT.U32.AND P1, PT, R17, R2, PT ;  /* 0x000000021100720c */ /* 0x000fe40003f24070 */
[----:B------:R-:W-:Y:S02]  /*4d40*/  IADD3 R105, P2, PT, R105, 0x20, RZ ;  /* 0x0000002069697810 */ /* 0x000fe40007f5e0ff */
[----:B------:R-:W-:Y:S02]  /*4d50*/  ISETP.GT.U32.AND.EX P5, PT, R18, RZ, PT, P5 ;  /* 0x000000ff1200720c */ /* 0x000fe40003fa4150 */
[----:B------:R-:W-:-:S02]  /*4d60*/  ISETP.GT.U32.AND.EX P3, PT, R16, RZ, PT, P3 ;  /* 0x000000ff1000720c */ /* 0x000fc40003f64130 */
[----:B------:R-:W-:Y:S02]  /*4d70*/  ISETP.GT.U32.AND.EX P1, PT, R22, RZ, PT, P1 ;  /* 0x000000ff1600720c */ /* 0x000fe40003f24110 */
[----:B------:R-:W-:Y:S02]  /*4d80*/  IADD3.X R118, PT, PT, RZ, R118, RZ, P2, !PT ;  /* 0x00000076ff767210 */ /* 0x000fe400017fe4ff */
[----:B------:R-:W-:Y:S02]  /*4d90*/  SEL R38, RZ, 0x4, !P5 ;  /* 0x00000004ff267807 */ /* 0x000fe40006800000 */
[----:B------:R-:W-:Y:S02]  /*4da0*/  SEL R39, RZ, 0x7fff8, !P3 ;  /* 0x0007fff8ff277807 */ /* 0x000fe40005800000 */
[----:B------:R-:W-:Y:S02]  /*4db0*/  SEL R40, RZ, 0x1, !P1 ;  /* 0x00000001ff287807 */ /* 0x000fe40004800000 */
[----:B------:R-:W-:-:S02]  /*4dc0*/  ISETP.GT.U32.AND P2, PT, R15, R2, PT ;  /* 0x000000020f00720c */ /* 0x000fc40003f44070 */
[-C--:B------:R-:W-:Y:S02]  /*4dd0*/  ISETP.GT.U32.AND P5, PT, R7, R2.reuse, PT ;  /* 0x000000020700720c */ /* 0x080fe40003fa4070 */
[-C--:B------:R-:W-:Y:S02]  /*4de0*/  ISETP.GT.U32.AND P3, PT, R5, R2.reuse, PT ;  /* 0x000000020500720c */ /* 0x080fe40003f64070 */
[----:B------:R-:W-:Y:S02]  /*4df0*/  ISETP.GT.U32.AND P1, PT, R11, R2, PT ;  /* 0x000000020b00720c */ /* 0x000fe40003f24070 */
[----:B------:R-:W-:Y:S02]  /*4e00*/  ISETP.GT.U32.AND.EX P2, PT, R20, RZ, PT, P2 ;  /* 0x000000ff1400720c */ /* 0x000fe40003f44120 */
[----:B------:R-:W-:Y:S02]  /*4e10*/  ISETP.GT.U32.AND.EX P5, PT, R10, RZ, PT, P5 ;  /* 0x000000ff0a00720c */ /* 0x000fe40003fa4150 */
[----:B------:R-:W-:-:S02]  /*4e20*/  ISETP.GT.U32.AND.EX P3, PT, R8, RZ, PT, P3 ;  /* 0x000000ff0800720c */ /* 0x000fc40003f64130 */
[----:B------:R-:W-:Y:S02]  /*4e30*/  ISETP.GT.U32.AND.EX P1, PT, R14, RZ, PT, P1 ;  /* 0x000000ff0e00720c */ /* 0x000fe40003f24110 */
[----:B------:R-:W-:Y:S02]  /*4e40*/  SEL R41, RZ, 0x1fffe, !P2 ;  /* 0x0001fffeff297807 */ /* 0x000fe40005000000 */
[----:B------:R-:W-:Y:S02]  /*4e50*/  SEL R42, RZ, 0x4, !P5 ;  /* 0x00000004ff2a7807 */ /* 0x000fe40006800000 */
[----:B------:R-:W-:Y:S02]  /*4e60*/  SEL R43, RZ, 0x7fff8, !P3 ;  /* 0x0007fff8ff2b7807 */ /* 0x000fe40005800000 */
[----:B------:R-:W-:Y:S02]  /*4e70*/  SEL R44, RZ, 0x1, !P1 ;  /* 0x00000001ff2c7807 */ /* 0x000fe40004800000 */
[----:B------:R-:W-:-:S02]  /*4e80*/  ISETP.GT.U32.AND P2, PT, R9, R2, PT ;  /* 0x000000020900720c */ /* 0x000fc40003f44070 */
[-C--:B------:R-:W-:Y:S02]  /*4e90*/  ISETP.GT.U32.AND P5, PT, R21, R2.reuse, PT ;  /* 0x000000021500720c */ /* 0x080fe40003fa4070 */
[-C--:B------:R-:W-:Y:S02]  /*4ea0*/  ISETP.GT.U32.AND P3, PT, R19, R2.reuse, PT ;  /* 0x000000021300720c */ /* 0x080fe40003f64070 */
[----:B------:R-:W-:Y:S01]  /*4eb0*/  ISETP.GT.U32.AND P1, PT, R25, R2, PT ;  /* 0x000000021900720c */ /* 0x000fe20003f24070 */
[----:B-1----:R-:W-:-:S12]  /*4ec0*/  @!P4 BRA `(.L_x_17) ;  /* 0x0000004400acc947 */ /* 0x002fd80003800000 */
.L_x_25:
[----:B------:R-:W-:Y:S01]  /*4ed0*/  BAR.SYNC.DEFER_BLOCKING 0x0 ;  /* 0x0000000000007b1d */ /* 0x000fe20000010000 */
[-C--:B------:R-:W-:Y:S01]  /*4ee0*/  ISETP.GT.U32.AND P4, PT, R23, R2.reuse, PT ;  /* 0x000000021700720c */ /* 0x080fe20003f84070 */
[----:B------:R-:W-:Y:S01]  /*4ef0*/  IMAD.U32 R37, R37, -0x80000000, RZ ;  /* 0x8000000025257824 */ /* 0x000fe200078e00ff */
[----:B------:R-:W-:Y:S01]  /*4f00*/  ISETP.GT.U32.AND.EX P2, PT, R12, RZ, PT, P2 ;  /* 0x000000ff0c00720c */ /* 0x000fe20003f44120 */
[----:B------:R-:W-:Y:S01]  /*4f10*/  IMAD.IADD R40, R40, 0x1, R41 ;  /* 0x0000000128287824 */ /* 0x000fe200078e0229 */
[----:B------:R-:W-:Y:S02]  /*4f20*/  ISETP.GT.U32.AND.EX P5, PT, R6, RZ, PT, P5 ;  /* 0x000000ff0600720c */ /* 0x000fe40003fa4150 */
[----:B------:R-:W-:Y:S01]  /*4f30*/  SEL R45, RZ, 0x1fffe, !P2 ;  /* 0x0001fffeff2d7807 */ /* 0x000fe20005000000 */
[----:B------:R-:W1:Y:S01]  /*4f40*/  LDTM.x32 R4, tmem[UR12] ;  /* 0x0000000c000479ee */ /* 0x000e6200082c0000 */
[----:B------:R-:W-:Y:S02]  /*4f50*/  ISETP.GT.U32.AND P2, PT, R49, R2, PT ;  /* 0x000000023100720c */ /* 0x000fe40003f44070 */
[----:B------:R-:W-:-:S02]  /*4f60*/  ISETP.GT.U32.AND.EX P4, PT, R127, RZ, PT, P4 ;  /* 0x000000ff7f00720c */ /* 0x000fc40003f84140 */
[----:B------:R-:W-:Y:S02]  /*4f70*/  ISETP.GT.U32.AND.EX P3, PT, R46, RZ, PT, P3 ;  /* 0x000000ff2e00720c */ /* 0x000fe40003f64130 */
[----:B------:R-:W-:Y:S02]  /*4f80*/  ISETP.GT.U32.AND.EX P2, PT, R48, RZ, PT, P2 ;  /* 0x000000ff3000720c */ /* 0x000fe40003f44120 */
[----:B------:R-:W-:Y:S02]  /*4f90*/  SEL R48, RZ, 0x1fffe, !P4 ;  /* 0x0001fffeff307807 */ /* 0x000fe40006000000 */
[----:B------:R-:W-:Y:S02]  /*4fa0*/  SEL R46, RZ, 0x4, !P5 ;  /* 0x00000004ff2e7807 */ /* 0x000fe40006800000 */
[-C--:B------:R-:W-:Y:S02]  /*4fb0*/  ISETP.GT.U32.AND P4, PT, R123, R2.reuse, PT ;  /* 0x000000027b00720c */ /* 0x080fe40003f84070 */
[-C--:B------:R-:W-:Y:S01]  /*4fc0*/  ISETP.GT.U32.AND P5, PT, R47, R2.reuse, PT ;  /* 0x000000022f00720c */ /* 0x080fe20003fa4070 */
[----:B------:R-:W2:Y:S01]  /*4fd0*/  @!P0 SYNCS.CCTL.IV [UR8+0xb010] ;  /* 0x00b01000ff0089b1 */ /* 0x000ea20008000008 */
[----:B------:R-:W-:Y:S01]  /*4fe0*/  SEL R47, RZ, 0x7fff8, !P3 ;  /* 0x0007fff8ff2f7807 */ /* 0x000fe20005800000 */
[----:B------:R-:W-:Y:S01]  /*4ff0*/  NOP ;  /* 0x0000000000007918 */ /* 0x000fe20000000000 */
[----:B------:R-:W-:-:S02]  /*5000*/  ISETP.GT.U32.AND P3, PT, R125, R2, PT ;  /* 0x000000027d00720c */ /* 0x000fc40003f64070 */
[----:B------:R-:W-:Y:S02]  /*5010*/  ISETP.GT.U32.AND.EX P4, PT, R52, RZ, PT, P4 ;  /* 0x000000ff3400720c */ /* 0x000fe40003f84140 */
[----:B------:R-:W-:Y:S01]  /*5020*/  ISETP.GT.U32.AND.EX P5, PT, R50, RZ, PT, P5 ;  /* 0x000000ff3200720c */ /* 0x000fe20003fa4150 */
[----:B-1----:R-:W-:Y:S01]  /*5030*/  FMUL R6, R6, UR52 ;  /* 0x0000003406067c20 */ /* 0x002fe20008400000 */
[----:B------:R-:W-:Y:S01]  /*5040*/  ISETP.GT.U32.AND.EX P3, PT, R126, RZ, PT, P3 ;  /* 0x000000ff7e00720c */ /* 0x000fe20003f64130 */
[----:B------:R-:W-:Y:S01]  /*5050*/  FMUL R7, R7, UR52 ;  /* 0x0000003407077c20 */ /* 0x000fe20008400000 */
[----:B------:R-:W-:Y:S01]  /*5060*/  SEL R52, RZ, 0x1fffe, !P4 ;  /* 0x0001fffeff347807 */ /* 0x000fe20006000000 */
[----:B--2---:R-:W1:Y:S01]  /*5070*/  SYNCS.PHASECHK.TRANS64.TRYWAIT P6, [UR27], R37 ;  /* 0x00000025ff0075a7 */ /* 0x004e6200080c111b */
[----:B------:R-:W-:Y:S01]  /*5080*/  SEL R50, RZ, 0x7fff8, !P5 ;  /* 0x0007fff8ff327807 */ /* 0x000fe20006800000 */
[----:B------:R-:W-:Y:S01]  /*5090*/  FMUL R11, R11, UR52 ;  /* 0x000000340b0b7c20 */ /* 0x000fe20008400000 */
[-C--:B------:R-:W-:Y:S01]  /*50a0*/  ISETP.GT.U32.AND P4, PT, R55, R2.reuse, PT ;  /* 0x000000023700720c */ /* 0x080fe20003f84070 */
[----:B------:R-:W-:Y:S01]  /*50b0*/  FMUL R5, R5, UR52 ;  /* 0x0000003405057c20 */ /* 0x000fe20008400000 */
[-C--:B------:R-:W-:Y:S01]  /*50c0*/  ISETP.GT.U32.AND P5, PT, R51, R2.reuse, PT ;  /* 0x000000023300720c */ /* 0x080fe20003fa4070 */
[----:B------:R-:W-:Y:S01]  /*50d0*/  FMUL R8, R8, UR52 ;  /* 0x0000003408087c20 */ /* 0x000fe20008400000 */
[----:B------:R-:W-:Y:S01]  /*50e0*/  SEL R51, RZ, 0x1, !P3 ;  /* 0x00000001ff337807 */ /* 0x000fe20005800000 */
[----:B------:R-:W-:Y:S01]  /*50f0*/  FMUL R10, R10, UR52 ;  /* 0x000000340a0a7c20 */ /* 0x000fe20008400000 */
[----:B------:R-:W-:Y:S01]  /*5100*/  ISETP.GT.U32.AND P3, PT, R53, R2, PT ;  /* 0x000000023500720c */ /* 0x000fe20003f64070 */
[----:B------:R-:W-:Y:S01]  /*5110*/  FMUL R14, R14, UR52 ;  /* 0x000000340e0e7c20 */ /* 0x000fe20008400000 */
[----:B------:R-:W-:Y:S01]  /*5120*/  ISETP.GT.U32.AND.EX P4, PT, R54, RZ, PT, P4 ;  /* 0x000000ff3600720c */ /* 0x000fe20003f84140 */
[----:B------:R-:W-:Y:S01]  /*5130*/  FMUL R15, R15, UR52 ;  /* 0x000000340f0f7c20 */ /* 0x000fe20008400000 */
[----:B------:R-:W-:Y:S01]  /*5140*/  ISETP.GT.U32.AND.EX P5, PT, R56, RZ, PT, P5 ;  /* 0x000000ff3800720c */ /* 0x000fe20003fa4150 */
[----:B------:R-:W-:Y:S01]  /*5150*/  FMUL R13, R13, UR52 ;  /* 0x000000340d0d7c20 */ /* 0x000fe20008400000 */
[----:B------:R-:W-:-:S02]  /*5160*/  ISETP.GT.U32.AND.EX P3, PT, R36, RZ, PT, P3 ;  /* 0x000000ff2400720c */ /* 0x000fc40003f64130 */
[----:B------:R-:W-:Y:S02]  /*5170*/  FSEL R36, R6, -INF , !P4 ;  /* 0xff80000006247808 */ /* 0x000fe40006000000 */
[----:B------:R-:W-:Y:S01]  /*5180*/  FSEL R6, R7, -INF , !P5 ;  /* 0xff80000007067808 */ /* 0x000fe20006800000 */
[----:B------:R-:W-:Y:S01]  /*5190*/  FMUL R7, R9, UR52 ;  /* 0x0000003409077c20 */ /* 0x000fe20008400000 */
[----:B------:R-:W-:Y:S02]  /*51a0*/  ISETP.GT.U32.AND P5, PT, R59, R2, PT ;  /* 0x000000023b00720c */ /* 0x000fe40003fa4070 */
[----:B------:R-:W-:Y:S02]  /*51b0*/  ISETP.GT.U32.AND.EX P1, PT, R128, RZ, PT, P1 ;  /* 0x000000ff8000720c */ /* 0x000fe40003f24110 */
[----:B------:R-:W-:Y:S02]  /*51c0*/  ISETP.GT.U32.AND.EX P5, PT, R60, RZ, PT, P5 ;  /* 0x000000ff3c00720c */ /* 0x000fe40003fa4150 */
[----:B------:R-:W-:-:S02]  /*51d0*/  FSEL R5, R5, -INF , !P3 ;  /* 0xff80000005057808 */ /* 0x000fc40005800000 */
[----:B------:R-:W-:Y:S02]  /*51e0*/  FSEL R7, R7, -INF , !P5 ;  /* 0xff80000007077808 */ /* 0x000fe40006800000 */
[-C--:B------:R-:W-:Y:S02]  /*51f0*/  ISETP.GT.U32.AND P5, PT, R63, R2.reuse, PT ;  /* 0x000000023f00720c */ /* 0x080fe40003fa4070 */
[-C--:B------:R-:W-:Y:S02]  /*5200*/  ISETP.GT.U32.AND P4, PT, R57, R2.reuse, PT ;  /* 0x000000023900720c */ /* 0x080fe40003f84070 */
[----:B------:R-:W-:Y:S02]  /*5210*/  ISETP.GT.U32.AND.EX P5, PT, R64, RZ, PT, P5 ;  /* 0x000000ff4000720c */ /* 0x000fe40003fa4150 */
[----:B------:R-:W-:Y:S02]  /*5220*/  ISETP.GT.U32.AND P3, PT, R61, R2, PT ;  /* 0x000000023d00720c */ /* 0x000fe40003f64070 */
[----:B------:R-:W-:-:S02]  /*5230*/  FSEL R53, R11, -INF , !P5 ;  /* 0xff8000000b357808 */ /* 0x000fc40006800000 */
[----:B------:R-:W-:Y:S02]  /*5240*/  SEL R11, RZ, 0x1, !P1 ;  /* 0x00000001ff0b7807 */ /* 0x000fe40004800000 */
[----:B------:R-:W-:Y:S02]  /*5250*/  ISETP.GT.U32.AND.EX P4, PT, R58, RZ, PT, P4 ;  /* 0x000000ff3a00720c */ /* 0x000fe40003f84140 */
[----:B------:R-:W-:Y:S02]  /*5260*/  IADD3 R11, PT, PT, R11, R48, RZ ;  /* 0x000000300b0b7210 */ /* 0x000fe40007ffe0ff */
[----:B------:R-:W-:Y:S02]  /*5270*/  ISETP.GT.U32.AND.EX P3, PT, R62, RZ, PT, P3 ;  /* 0x000000ff3e00720c */ /* 0x000fe40003f64130 */
[----:B------:R-:W-:Y:S02]  /*5280*/  IADD3 R51, PT, PT, R51, R52, RZ ;  /* 0x0000003433337210 */ /* 0x000fe40007ffe0ff */
[----:B------:R-:W-:-:S02]  /*5290*/  LOP3.LUT R11, R11, 0x3, RZ, 0xc0, !PT ;  /* 0x000000030b0b7812 */ /* 0x000fc400078ec0ff */
[----:B------:R-:W-:Y:S02]  /*52a0*/  FSEL R9, R8, -INF , !P4 ;  /* 0xff80000008097808 */ /* 0x000fe40006000000 */
[----:B------:R-:W-:Y:S02]  /*52b0*/  LOP3.LUT R40, R40, 0x3, RZ, 0xc0, !PT ;  /* 0x0000000328287812 */ /* 0x000fe400078ec0ff */
[----:B------:R-:W-:Y:S01]  /*52c0*/  FSEL R8, R10, -INF , !P3 ;  /* 0xff8000000a087808 */ /* 0x000fe20005800000 */
[----:B------:R-:W-:Y:S01]  /*52d0*/  FMUL R10, R12, UR52 ;  /* 0x000000340c0a7c20 */ /* 0x000fe20008400000 */
[----:B------:R-:W-:Y:S02]  /*52e0*/  SEL R49, RZ, 0x4, !P2 ;  /* 0x00000004ff317807 */ /* 0x000fe40005000000 */
[----:B------:R-:W-:Y:S02]  /*52f0*/  ISETP.GT.U32.AND P3, PT, R65, R2, PT ;  /* 0x000000024100720c */ /* 0x000fe40003f64070 */
[----:B------:R-:W-:-:S02]  /*5300*/  LOP3.LUT R51, R51, 0x3, RZ, 0xc0, !PT ;  /* 0x0000000333337812 */ /* 0x000fc400078ec0ff */
[----:B------:R-:W-:Y:S02]  /*5310*/  IADD3 R11, PT, PT, R11, R47, R46 ;  /* 0x0000002f0b0b7210 */ /* 0x000fe40007ffe02e */
[----:B------:R-:W-:Y:S02]  /*5320*/  IADD3 R44, PT, PT, R44, R45, RZ ;  /* 0x0000002d2c2c7210 */ /* 0x000fe40007ffe0ff */
[----:B------:R-:W-:Y:S02]  /*5330*/  IADD3 R38, PT, PT, R40, R39, R38 ;  /* 0x0000002728267210 */ /* 0x000fe40007ffe026 */
[----:B------:R-:W-:Y:S02]  /*5340*/  ISETP.GT.U32.AND.EX P3, PT, R66, RZ, PT, P3 ;  /* 0x000000ff4200720c */ /* 0x000fe40003f64130 */
[----:B------:R-:W-:Y:S02]  /*5350*/  IADD3 R50, PT, PT, R51, R50, R49 ;  /* 0x0000003233327210 */ /* 0x000fe40007ffe031 */
[----:B------:R-:W-:-:S02]  /*5360*/  LOP3.LUT R11, R11, 0xf, RZ, 0xc0, !PT ;  /* 0x0000000f0b0b7812 */ /* 0x000fc400078ec0ff */
[----:B------:R-:W-:Y:S02]  /*5370*/  LOP3.LUT R44, R44, 0x3, RZ, 0xc0, !PT ;  /* 0x000000032c2c7812 */ /* 0x000fe400078ec0ff */
[----:B------:R-:W-:Y:S01]  /*5380*/  SHF.L.U32 R38, R38, 0x8, RZ ;  /* 0x0000000826267819 */ /* 0x000fe200000006ff */
[----:B------:R-:W-:Y:S01]  /*5390*/  IMAD R50, R50, 0x10, R11 ;  /* 0x0000001032327824 */ /* 0x000fe200078e020b */
[----:B------:R-:W-:Y:S02]  /*53a0*/  FSEL R10, R10, -INF , !P3 ;  /* 0xff8000000a0a7808 */ /* 0x000fe40005800000 */
[-C--:B------:R-:W-:Y:S02]  /*53b0*/  ISETP.GT.U32.AND P4, PT, R113, R2.reuse, PT ;  /* 0x000000027100720c */ /* 0x080fe40003f84070 */
[----:B------:R-:W-:Y:S02]  /*53c0*/  ISETP.GT.U32.AND P3, PT, R111, R2, PT ;  /* 0x000000026f00720c */ /* 0x000fe40003f64070 */
[----:B------:R-:W-:-:S02]  /*53d0*/  IADD3 R42, PT, PT, R44, R43, R42 ;  /* 0x0000002b2c2a7210 */ /* 0x000fc40007ffe02a */
[----:B------:R-:W-:Y:S02]  /*53e0*/  LOP3.LUT R11, R38, 0xf00, RZ, 0xe2, !PT ;  /* 0x00000f00260b7812 */ /* 0x000fe400078ee2ff */
[----:B------:R-:W-:Y:S02]  /*53f0*/  ISETP.GT.U32.AND P5, PT, R67, R2, PT ;  /* 0x000000024300720c */ /* 0x000fe40003fa4070 */
[----:B------:R-:W-:Y:S02]  /*5400*/  ISETP.GT.U32.AND.EX P4, PT, R114, RZ, PT, P4 ;  /* 0x000000ff7200720c */ /* 0x000fe40003f84140 */
[----:B------:R-:W-:Y:S02]  /*5410*/  ISETP.GT.U32.AND.EX P3, PT, R112, RZ, PT, P3 ;  /* 0x000000ff7000720c */ /* 0x000fe40003f64130 */
[----:B------:R-:W-:Y:S02]  /*5420*/  LEA R11, R42, R11, 0xc ;  /* 0x0000000b2a0b7211 */ /* 0x000fe400078e60ff */
[----:B------:R-:W-:-:S02]  /*5430*/  LOP3.LUT R50, R50, 0xff, RZ, 0xc0, !PT ;  /* 0x000000ff32327812 */ /* 0x000fc400078ec0ff */
[----:B------:R-:W-:Y:S02]  /*5440*/  ISETP.GT.U32.AND.EX P5, PT, R110, RZ, PT, P5 ;  /* 0x000000ff6e00720c */ /* 0x000fe40003fa4150 */
[----:B------:R-:W-:Y:S02]  /*5450*/  FSEL R38, R14, -INF , !P3 ;  /* 0xff8000000e267808 */ /* 0x000fe40005800000 */
[----:B------:R-:W-:Y:S02]  /*5460*/  FSEL R54, R15, -INF , !P4 ;  /* 0xff8000000f367808 */ /* 0x000fe40006000000 */
[-C--:B------:R-:W-:Y:S02]  /*5470*/  ISETP.GT.U32.AND P2, PT, R121, R2.reuse, PT ;  /* 0x000000027900720c */ /* 0x080fe40003f44070 */
[-C--:B------:R-:W-:Y:S02]  /*5480*/  ISETP.GT.U32.AND P3, PT, R119, R2.reuse, PT ;  /* 0x000000027700720c */ /* 0x080fe40003f64070 */
[----:B------:R-:W-:-:S02]  /*5490*/  ISETP.GT.U32.AND P4, PT, R115, R2, PT ;  /* 0x000000027300720c */ /* 0x000fc40003f84070 */
[----:B------:R-:W-:Y:S02]  /*54a0*/  IADD3 R11, PT, PT, R11, R50, RZ ;  /* 0x000000320b0b7210 */ /* 0x000fe40007ffe0ff */
[----:B------:R-:W-:Y:S02]  /*54b0*/  FSEL R52, R13, -INF , !P5 ;  /* 0xff8000000d347808 */ /* 0x000fe40006800000 */
[----:B------:R-:W-:Y:S02]  /*54c0*/  ISETP.GT.U32.AND.EX P2, PT, R124, RZ, PT, P2 ;  /* 0x000000ff7c00720c */ /* 0x000fe40003f44120 */
[----:B------:R-:W-:Y:S02]  /*54d0*/  ISETP.GT.U32.AND.EX P3, PT, R122, RZ, PT, P3 ;  /* 0x000000ff7a00720c */ /* 0x000fe40003f64130 */
[----:B------:R-:W-:Y:S02]  /*54e0*/  ISETP.GT.U32.AND.EX P4, PT, R116, RZ, PT, P4 ;  /* 0x000000ff7400720c */ /* 0x000fe40003f84140 */
[----:B------:R-:W-:-:S02]  /*54f0*/  LOP3.LUT R11, R11, 0xffff, RZ, 0xc0, !PT ;  /* 0x0000ffff0b0b7812 */ /* 0x000fc400078ec0ff */
[----:B------:R-:W-:Y:S01]  /*5500*/  ISETP.GT.U32.AND P5, PT, R117, R2, PT ;  /* 0x000000027500720c */ /* 0x000fe20003fa4070 */
[----:B-1----:R-:W-:-:S12]  /*5510*/  @!P6 BRA `(.L_x_18) ;  /* 0x000000400024e947 */ /* 0x002fd80003800000 */
.L_x_26:
[----:B------:R-:W-:Y:S01]  /*5520*/  FMUL R16, R16, UR52 ;  /* 0x0000003410107c20 */ /* 0x000fe20008400000 */
[----:B------:R-:W-:Y:S01]  /*5530*/  SHF.R.U32.HI R37, RZ, 0xf, R11 ;  /* 0x0000000fff257819 */ /* 0x000fe2000001160b */
[C---:B------:R-:W-:Y:S01]  /*5540*/  IMAD.WIDE R12, R109.reuse, 0x2, R84 ;  /* 0x000000026d0c7825 */ /* 0x040fe200078e0254 */
[----:B------:R-:W-:Y:S02]  /*5550*/  ISETP.GT.U32.AND.EX P5, PT, R120, RZ, PT, P5 ;  /* 0x000000ff7800720c */ /* 0x000fe40003fa4150 */
[----:B------:R-:W-:Y:S01]  /*5560*/  FSEL R16, R16, -INF , !P4 ;  /* 0xff80000010107808 */ /* 0x000fe20006000000 */
[----:B------:R-:W-:Y:S01]  /*5570*/  IMAD.WIDE R14, R109, 0x2, R82 ;  /* 0x000000026d0e7825 */ /* 0x000fe200078e0252 */
[----:B------:R-:W-:Y:S02]  /*5580*/  LOP3.LUT P4, RZ, R37, 0x1, RZ, 0xc0, !PT ;  /* 0x0000000125ff7812 */ /* 0x000fe4000788c0ff */
[----:B------:R1:W2:Y:S01]  /*5590*/  LDG.E.U16 R37, desc[UR34][R12.64] ;  /* 0x000000220c257981 */ /* 0x0002a2000c1e1500 */
[----:B------:R-:W-:-:S03]  /*55a0*/  IMAD.WIDE R40, R109, 0x2, R80 ;  /* 0x000000026d287825 */ /* 0x000fc600078e0250 */
[----:B------:R3:W4:Y:S01]  /*55b0*/  LDG.E.U16 R39, desc[UR34][R14.64] ;  /* 0x000000220e277981 */ /* 0x000722000c1e1500 */
[----:B------:R-:W-:-:S03]  /*55c0*/  IMAD.WIDE R42, R109, 0x2, R78 ;  /* 0x000000026d2a7825 */ /* 0x000fc600078e024e */
[----:B------:R5:W2:Y:S01]  /*55d0*/  LDG.E.U16 R113, desc[UR34][R40.64] ;  /* 0x0000002228717981 */ /* 0x000aa2000c1e1500 */
[----:B------:R-:W-:-:S03]  /*55e0*/  IMAD.WIDE R44, R109, 0x2, R76 ;  /* 0x000000026d2c7825 */ /* 0x000fc600078e024c */
[----:B------:R-:W2:Y:S01]  /*55f0*/  LDG.E.U16 R115, desc[UR34][R42.64] ;  /* 0x000000222a737981 */ /* 0x000ea2000c1e1500 */
[----:B------:R-:W-:-:S03]  /*5600*/  IMAD.WIDE R46, R109, 0x2, R74 ;  /* 0x000000026d2e7825 */ /* 0x000fc600078e024a */
[----:B------:R-:W2:Y:S01]  /*5610*/  LDG.E.U16 R117, desc[UR34][R44.64] ;  /* 0x000000222c757981 */ /* 0x000ea2000c1e1500 */
[----:B------:R-:W-:-:S03]  /*5620*/  IMAD.WIDE R48, R109, 0x2, R72 ;  /* 0x000000026d307825 */ /* 0x000fc600078e0248 */
[----:B------:R-:W2:Y:S01]  /*5630*/  LDG.E.U16 R119, desc[UR34][R46.64] ;  /* 0x000000222e777981 */ /* 0x000ea2000c1e1500 */
[----:B-1----:R-:W-:-:S03]  /*5640*/  IMAD.WIDE R12, R109, 0x2, R70 ;  /* 0x000000026d0c7825 */ /* 0x002fc600078e0246 */
[----:B------:R-:W2:Y:S04]  /*5650*/  LDG.E.U16 R121, desc[UR34][R48.64] ;  /* 0x0000002230797981 */ /* 0x000ea8000c1e1500 */
[----:B------:R1:W2:Y:S01]  /*5660*/  LDG.E.U16 R123, desc[UR34][R12.64] ;  /* 0x000000220c7b7981 */ /* 0x0002a2000c1e1500 */
[----:B------:R-:W-:Y:S01]  /*5670*/  FMUL R17, R17, UR52 ;  /* 0x0000003411117c20 */ /* 0x000fe20008400000 */
[--C-:B---3--:R-:W-:Y:S01]  /*5680*/  SHF.R.U32.HI R15, RZ, 0xe, R11.reuse ;  /* 0x0000000eff0f7819 */ /* 0x108fe2000001160b */
[----:B------:R-:W-:Y:S01]  /*5690*/  FMUL R18, R18, UR52 ;  /* 0x0000003412127c20 */ /* 0x000fe20008400000 */
[----:B-----5:R-:W-:Y:S01]  /*56a0*/  SHF.R.U32.HI R40, RZ, 0xd, R11 ;  /* 0x0000000dff287819 */ /* 0x020fe2000001160b */
[----:B------:R-:W-:Y:S01]  /*56b0*/  FMUL R21, R21, UR52 ;  /* 0x0000003415157c20 */ /* 0x000fe20008400000 */
[----:B------:R-:W-:-:S02]  /*56c0*/  FSEL R14, R17, -INF , !P5 ;  /* 0xff800000110e7808 */ /* 0x000fc40006800000 */
[----:B------:R-:W-:Y:S02]  /*56d0*/  LOP3.LUT P5, RZ, R15, 0x1, RZ, 0xc0, !PT ;  /* 0x000000010fff7812 */ /* 0x000fe400078ac0ff */
[----:B------:R-:W-:Y:S02]  /*56e0*/  FSEL R18, R18, -INF , !P3 ;  /* 0xff80000012127808 */ /* 0x000fe40005800000 */
[----:B------:R-:W-:Y:S02]  /*56f0*/  LOP3.LUT P3, RZ, R40, 0x1, RZ, 0xc0, !PT ;  /* 0x0000000128ff7812 */ /* 0x000fe4000786c0ff */
[----:B------:R-:W-:Y:S02]  /*5700*/  FSEL R40, R21, -INF , !P5 ;  /* 0xff80000015287808 */ /* 0x000fe40006800000 */
[----:B------:R-:W-:Y:S01]  /*5710*/  ISETP.GT.U32.AND P5, PT, R105, R2, PT ;  /* 0x000000026900720c */ /* 0x000fe20003fa4070 */
[----:B------:R-:W-:Y:S01]  /*5720*/  FMUL R4, R4, UR52 ;  /* 0x0000003404047c20 */ /* 0x000fe20008400000 */
[----:B------:R-:W-:-:S02]  /*5730*/  FMUL R22, R22, UR52 ;  /* 0x0000003416167c20 */ /* 0x000fc40008400000 */
[----:B------:R-:W-:Y:S02]  /*5740*/  ISETP.GT.U32.AND.EX P5, PT, R118, RZ, PT, P5 ;  /* 0x000000ff7600720c */ /* 0x000fe40003fa4150 */
[----:B-1----:R-:W-:Y:S02]  /*5750*/  SHF.R.U32.HI R13, RZ, 0xa, R11 ;  /* 0x0000000aff0d7819 */ /* 0x002fe4000001160b */
[----:B------:R-:W-:Y:S02]  /*5760*/  FSEL R4, R4, -INF , !P5 ;  /* 0xff80000004047808 */ /* 0x000fe40006800000 */
[----:B------:R-:W-:Y:S02]  /*5770*/  FSEL R22, R22, -INF , !P3 ;  /* 0xff80000016167808 */ /* 0x000fe40005800000 */
[----:B------:R-:W-:Y:S02]  /*5780*/  LOP3.LUT P3, RZ, R13, 0x1, RZ, 0xc0, !PT ;  /* 0x000000010dff7812 */ /* 0x000fe4000786c0ff */
[----:B------:R-:W-:-:S04]  /*5790*/  FMNMX3 R13, R4, R5, R36, !PT ;  /* 0x00000005040d7276 */ /* 0x000fc80007800024 */
[----:B------:R-:W-:-:S04]  /*57a0*/  FMNMX3 R13, R13, R6, R9, !PT ;  /* 0x000000060d0d7276 */ /* 0x000fc80007800009 */
[----:B------:R-:W-:-:S04]  /*57b0*/  FMNMX3 R13, R13, R7, R8, !PT ;  /* 0x000000070d0d7276 */ /* 0x000fc80007800008 */
[----:B------:R-:W-:Y:S01]  /*57c0*/  FMNMX3 R13, R13, R53, R10, !PT ;  /* 0x000000350d0d7276 */ /* 0x000fe2000780000a */
[----:B------:R-:W-:Y:S01]  /*57d0*/  FMUL R19, R19, UR52 ;  /* 0x0000003413137c20 */ /* 0x000fe20008400000 */
[----:B------:R-:W-:Y:S02]  /*57e0*/  SHF.R.U32.HI R15, RZ, 0xc, R11 ;  /* 0x0000000cff0f7819 */ /* 0x000fe4000001160b */
[----:B------:R-:W-:Y:S01]  /*57f0*/  FMNMX3 R13, R13, R52, R38, !PT ;  /* 0x000000340d0d7276 */ /* 0x000fe20007800026 */
[----:B------:R-:W-:Y:S01]  /*5800*/  FMUL R20, R20, UR52 ;  /* 0x0000003414147c20 */ /* 0x000fe20008400000 */
[----:B------:R-:W-:Y:S02]  /*5810*/  FSEL R12, R19, -INF , !P2 ;  /* 0xff800000130c7808 */ /* 0x000fe40005000000 */
[----:B------:R-:W-:Y:S02]  /*5820*/  FMNMX3 R13, R13, R54, R16, !PT ;  /* 0x000000360d0d7276 */ /* 0x000fe40007800010 */
[----:B------:R-:W-:-:S02]  /*5830*/  LOP3.LUT P2, RZ, R15, 0x1, RZ, 0xc0, !PT ;  /* 0x000000010fff7812 */ /* 0x000fc4000784c0ff */
[--C-:B------:R-:W-:Y:S02]  /*5840*/  SHF.R.U32.HI R15, RZ, 0x9, R11.reuse ;  /* 0x00000009ff0f7819 */ /* 0x100fe4000001160b */
[----:B------:R-:W-:Y:S02]  /*5850*/  SHF.R.U32.HI R17, RZ, 0xb, R11 ;  /* 0x0000000bff117819 */ /* 0x000fe4000001160b */
[----:B------:R-:W-:Y:S02]  /*5860*/  FSEL R20, R20, -INF , !P4 ;  /* 0xff80000014147808 */ /* 0x000fe40006000000 */
[----:B------:R-:W-:Y:S01]  /*5870*/  FMNMX3 R13, R13, R14, R18, !PT ;  /* 0x0000000e0d0d7276 */ /* 0x000fe20007800012 */
[----:B------:R-:W-:Y:S01]  /*5880*/  FMUL R23, R23, UR52 ;  /* 0x0000003417177c20 */ /* 0x000fe20008400000 */
[----:B------:R-:W-:Y:S01]  /*5890*/  LOP3.LUT P5, RZ, R15, 0x1, RZ, 0xc0, !PT ;  /* 0x000000010fff7812 */ /* 0x000fe200078ac0ff */
[----:B------:R-:W-:Y:S01]  /*58a0*/  FMUL R24, R24, UR52 ;  /* 0x0000003418187c20 */ /* 0x000fe20008400000 */
[----:B------:R-:W-:-:S02]  /*58b0*/  LOP3.LUT P4, RZ, R17, 0x1, RZ, 0xc0, !PT ;  /* 0x0000000111ff7812 */ /* 0x000fc4000788c0ff */
[--C-:B------:R-:W-:Y:S02]  /*58c0*/  SHF.R.U32.HI R15, RZ, 0x8, R11.reuse ;  /* 0x00000008ff0f7819 */ /* 0x100fe4000001160b */
[----:B------:R-:W-:Y:S01]  /*58d0*/  FMNMX3 R13, R13, R12, R20, !PT ;  /* 0x0000000c0d0d7276 */ /* 0x000fe20007800014 */
[----:B------:R-:W-:Y:S01]  /*58e0*/  FMUL R25, R25, UR52 ;  /* 0x0000003419197c20 */ /* 0x000fe20008400000 */
[----:B------:R-:W-:Y:S01]  /*58f0*/  SHF.R.U32.HI R17, RZ, 0x7, R11 ;  /* 0x00000007ff117819 */ /* 0x000fe2000001160b */
[----:B------:R-:W-:Y:S01]  /*5900*/  FMUL R26, R26, UR52 ;  /* 0x000000341a1a7c20 */ /* 0x000fe20008400000 */
[----:B------:R-:W-:Y:S02]  /*5910*/  FSEL R42, R23, -INF , !P2 ;  /* 0xff800000172a7808 */ /* 0x000fe40005000000 */
[----:B------:R-:W-:Y:S02]  /*5920*/  LOP3.LUT P2, RZ, R15, 0x1, RZ, 0xc0, !PT ;  /* 0x000000010fff7812 */ /* 0x000fe4000784c0ff */
[----:B------:R-:W-:-:S02]  /*5930*/  FSEL R24, R24, -INF , !P4 ;  /* 0xff80000018187808 */ /* 0x000fc40006000000 */
[----:B------:R-:W-:Y:S02]  /*5940*/  FMNMX3 R13, R13, R40, R22, !PT ;  /* 0x000000280d0d7276 */ /* 0x000fe40007800016 */
[--C-:B------:R-:W-:Y:S01]  /*5950*/  SHF.R.U32.HI R15, RZ, 0x6, R11.reuse ;  /* 0x00000006ff0f7819 */ /* 0x100fe2000001160b */
[----:B------:R-:W-:Y:S01]  /*5960*/  FMUL R27, R27, UR52 ;  /* 0x000000341b1b7c20 */ /* 0x000fe20008400000 */
[----:B------:R-:W-:Y:S01]  /*5970*/  LOP3.LUT P4, RZ, R17, 0x1, RZ, 0xc0, !PT ;  /* 0x0000000111ff7812 */ /* 0x000fe2000788c0ff */
[----:B------:R-:W-:Y:S01]  /*5980*/  FMUL R28, R28, UR52 ;  /* 0x000000341c1c7c20 */ /* 0x000fe20008400000 */
[----:B------:R-:W-:Y:S02]  /*5990*/  SHF.R.U32.HI R17, RZ, 0x5, R11 ;  /* 0x00000005ff117819 */ /* 0x000fe4000001160b */
[----:B------:R-:W-:Y:S02]  /*59a0*/  FSEL R44, R25, -INF , !P3 ;  /* 0xff800000192c7808 */ /* 0x000fe40005800000 */
[----:B------:R-:W-:-:S02]  /*59b0*/  FSEL R26, R26, -INF , !P5 ;  /* 0xff8000001a1a7808 */ /* 0x000fc40006800000 */
[----:B------:R-:W-:Y:S02]  /*59c0*/  FMNMX3 R13, R13, R42, R24, !PT ;  /* 0x0000002a0d0d7276 */ /* 0x000fe40007800018 */
[----:B------:R-:W-:Y:S01]  /*59d0*/  LOP3.LUT P3, RZ, R15, 0x1, RZ, 0xc0, !PT ;  /* 0x000000010fff7812 */ /* 0x000fe2000786c0ff */
[----:B------:R-:W-:Y:S01]  /*59e0*/  FMUL R29, R29, UR52 ;  /* 0x000000341d1d7c20 */ /* 0x000fe20008400000 */
[--C-:B------:R-:W-:Y:S01]  /*59f0*/  SHF.R.U32.HI R15, RZ, 0x4, R11.reuse ;  /* 0x00000004ff0f7819 */ /* 0x100fe2000001160b */
[----:B------:R-:W-:Y:S01]  /*5a00*/  FMUL R30, R30, UR52 ;  /* 0x000000341e1e7c20 */ /* 0x000fe20008400000 */
[----:B------:R-:W-:Y:S02]  /*5a10*/  LOP3.LUT P5, RZ, R17, 0x1, RZ, 0xc0, !PT ;  /* 0x0000000111ff7812 */ /* 0x000fe400078ac0ff */
[----:B------:R-:W-:Y:S02]  /*5a20*/  SHF.R.U32.HI R17, RZ, 0x3, R11 ;  /* 0x00000003ff117819 */ /* 0x000fe4000001160b */
[----:B------:R-:W-:-:S02]  /*5a30*/  FSEL R46, R27, -INF , !P2 ;  /* 0xff8000001b2e7808 */ /* 0x000fc40005000000 */
[----:B------:R-:W-:Y:S02]  /*5a40*/  FSEL R28, R28, -INF , !P4 ;  /* 0xff8000001c1c7808 */ /* 0x000fe40006000000 */
[----:B------:R-:W-:Y:S01]  /*5a50*/  FMNMX3 R13, R13, R44, R26, !PT ;  /* 0x0000002c0d0d7276 */ /* 0x000fe2000780001a */
[----:B------:R-:W-:Y:S01]  /*5a60*/  FMUL R31, R31, UR52 ;  /* 0x000000341f1f7c20 */ /* 0x000fe20008400000 */
[----:B------:R-:W-:Y:S01]  /*5a70*/  LOP3.LUT P2, RZ, R15, 0x1, RZ, 0xc0, !PT ;  /* 0x000000010fff7812 */ /* 0x000fe2000784c0ff */
[----:B------:R-:W-:Y:S01]  /*5a80*/  FMUL R32, R32, UR52 ;  /* 0x0000003420207c20 */ /* 0x000fe20008400000 */
[--C-:B------:R-:W-:Y:S02]  /*5a90*/  SHF.R.U32.HI R15, RZ, 0x2, R11.reuse ;  /* 0x00000002ff0f7819 */ /* 0x100fe4000001160b */
[----:B------:R-:W-:Y:S02]  /*5aa0*/  LOP3.LUT P4, RZ, R17, 0x1, RZ, 0xc0, !PT ;  /* 0x0000000111ff7812 */ /* 0x000fe4000788c0ff */
[----:B------:R-:W-:-:S02]  /*5ab0*/  SHF.R.U32.HI R11, RZ, 0x1, R11 ;  /* 0x00000001ff0b7819 */ /* 0x000fc4000001160b */
[----:B------:R-:W-:Y:S02]  /*5ac0*/  FSEL R48, R29, -INF , !P3 ;  /* 0xff8000001d307808 */ /* 0x000fe40005800000 */
[----:B------:R-:W-:Y:S02]  /*5ad0*/  FSEL R30, R30, -INF , !P5 ;  /* 0xff8000001e1e7808 */ /* 0x000fe40006800000 */
[----:B------:R-:W-:Y:S01]  /*5ae0*/  FMNMX3 R13, R13, R46, R28, !PT ;  /* 0x0000002e0d0d7276 */ /* 0x000fe2000780001c */
[----:B------:R-:W-:Y:S01]  /*5af0*/  FMUL R33, R33, UR52 ;  /* 0x0000003421217c20 */ /* 0x000fe20008400000 */
[----:B------:R-:W-:Y:S01]  /*5b00*/  FMUL R34, R34, UR52 ;  /* 0x0000003422227c20 */ /* 0x000fe20008400000 */
[----:B------:R-:W-:Y:S02]  /*5b10*/  LOP3.LUT P3, RZ, R15, 0x1, RZ, 0xc0, !PT ;  /* 0x000000010fff7812 */ /* 0x000fe4000786c0ff */
[----:B------:R-:W-:Y:S02]  /*5b20*/  LOP3.LUT P5, RZ, R11, 0x1, RZ, 0xc0, !PT ;  /* 0x000000010bff7812 */ /* 0x000fe400078ac0ff */
[----:B------:R-:W-:-:S02]  /*5b30*/  FSEL R50, R31, -INF , !P2 ;  /* 0xff8000001f327808 */ /* 0x000fc40005000000 */
[----:B------:R-:W-:Y:S02]  /*5b40*/  FSEL R32, R32, -INF , !P4 ;  /* 0xff80000020207808 */ /* 0x000fe40006000000 */
[----:B------:R-:W-:Y:S01]  /*5b50*/  FMNMX3 R13, R13, R48, R30, !PT ;  /* 0x000000300d0d7276 */ /* 0x000fe2000780001e */
[----:B------:R-:W-:Y:S01]  /*5b60*/  FMUL R35, R35, UR52 ;  /* 0x0000003423237c20 */ /* 0x000fe20008400000 */
[----:B------:R-:W-:Y:S02]  /*5b70*/  FSEL R56, R33, -INF , !P3 ;  /* 0xff80000021387808 */ /* 0x000fe40005800000 */
[----:B------:R-:W-:Y:S02]  /*5b80*/  FSEL R34, R34, -INF , !P5 ;  /* 0xff80000022227808 */ /* 0x000fe40006800000 */
[----:B------:R-:W-:Y:S02]  /*5b90*/  FMNMX3 R13, R13, R50, R32, !PT ;  /* 0x000000320d0d7276 */ /* 0x000fe40007800020 */
[----:B------:R-:W-:-:S02]  /*5ba0*/  FSEL R35, R35, -INF , !P1 ;  /* 0xff80000023237808 */ /* 0x000fc40004800000 */
[----:B------:R-:W-:-:S04]  /*5bb0*/  FMNMX3 R13, R13, R56, R34, !PT ;  /* 0x000000380d0d7276 */ /* 0x000fc80007800022 */
[----:B------:R-:W-:-:S05]  /*5bc0*/  FMNMX3 R111, R13, R35, R108, !PT ;  /* 0x000000230d6f7276 */ /* 0x000fca000780006c */
[--C-:B------:R-:W-:Y:S01]  /*5bd0*/  FADD R4, R4, -R111.reuse ;  /* 0x8000006f04047221 */ /* 0x100fe20000000000 */
[--C-:B------:R-:W-:Y:S01]  /*5be0*/  FADD R5, R5, -R111.reuse ;  /* 0x8000006f05057221 */ /* 0x100fe20000000000 */
[--C-:B------:R-:W-:Y:S02]  /*5bf0*/  FADD R36, R36, -R111.reuse ;  /* 0x8000006f24247221 */ /* 0x100fe40000000000 */
[----:B------:R-:W-:Y:S01]  /*5c00*/  FMUL R4, R4, 1.4426950216293334961 ;  /* 0x3fb8aa3b04047820 */ /* 0x000fe20000400000 */
[----:B------:R-:W-:Y:S01]  /*5c10*/  FMUL R5, R5, 1.4426950216293334961 ;  /* 0x3fb8aa3b05057820 */ /* 0x000fe20000400000 */
[--C-:B------:R-:W-:Y:S01]  /*5c20*/  FADD R6, R6, -R111.reuse ;  /* 0x8000006f06067221 */ /* 0x100fe20000000000 */
[----:B------:R-:W-:Y:S01]  /*5c30*/  FMUL R36, R36, 1.4426950216293334961 ;  /* 0x3fb8aa3b24247820 */ /* 0x000fe20000400000 */
[----:B------:R-:W-:Y:S01]  /*5c40*/  MUFU.EX2 R11, R4 ;  /* 0x00000004000b7308 */ /* 0x000fe20000000800 */
[----:B------:R-:W-:Y:S01]  /*5c50*/  FADD R9, R9, -R111 ;  /* 0x8000006f09097221 */ /* 0x000fe20000000000 */
[----:B------:R-:W-:-:S06]  /*5c60*/  FMUL R6, R6, 1.4426950216293334961 ;  /* 0x3fb8aa3b06067820 */ /* 0x000fcc0000400000 */
[----:B------:R-:W1:Y:S01]  /*5c70*/  MUFU.EX2 R58, R5 ;  /* 0x00000005003a7308 */ /* 0x000e620000000800 */
[----:B------:R-:W-:Y:S01]  /*5c80*/  FMUL R9, R9, 1.4426950216293334961 ;  /* 0x3fb8aa3b09097820 */ /* 0x000fe20000400000 */
[----:B------:R-:W-:-:S06]  /*5c90*/  FADD R7, R7, -R111 ;  /* 0x8000006f07077221 */ /* 0x000fcc0000000000 */
[----:B------:R-:W3:Y:S01]  /*5ca0*/  MUFU.EX2 R13, R36 ;  /* 0x00000024000d7308 */ /* 0x000ee20000000800 */
[----:B------:R-:W-:Y:S01]  /*5cb0*/  FMUL R7, R7, 1.4426950216293334961 ;  /* 0x3fb8aa3b07077820 */ /* 0x000fe20000400000 */
[----:B------:R-:W-:-:S06]  /*5cc0*/  FADD R8, R8, -R111 ;  /* 0x8000006f08087221 */ /* 0x000fcc0000000000 */
[----:B------:R-:W5:Y:S01]  /*5cd0*/  MUFU.EX2 R6, R6 ;  /* 0x0000000600067308 */ /* 0x000f620000000800 */
[----:B------:R-:W-:Y:S01]  /*5ce0*/  FADD R53, R53, -R111 ;  /* 0x8000006f35357221 */ /* 0x000fe20000000000 */
[----:B------:R-:W-:Y:S01]  /*5cf0*/  FMUL R8, R8, 1.4426950216293334961 ;  /* 0x3fb8aa3b08087820 */ /* 0x000fe20000400000 */
[----:B-1----:R-:W-:-:S05]  /*5d00*/  FADD R4, R11, R58 ;  /* 0x0000003a0b047221 */ /* 0x002fca0000000000 */
[----:B------:R-:W1:Y:S01]  /*5d10*/  MUFU.EX2 R9, R9 ;  /* 0x0000000900097308 */ /* 0x000e620000000800 */
[----:B------:R-:W-:Y:S01]  /*5d20*/  FMUL R53, R53, 1.4426950216293334961 ;  /* 0x3fb8aa3b35357820 */ /* 0x000fe20000400000 */
[----:B------:R-:W-:Y:S01]  /*5d30*/  FADD R10, R10, -R111 ;  /* 0x8000006f0a0a7221 */ /* 0x000fe20000000000 */
[----:B---3--:R-:W-:-:S05]  /*5d40*/  FADD R4, R13, R4 ;  /* 0x000000040d047221 */ /* 0x008fca0000000000 */
[----:B------:R-:W3:Y:S01]  /*5d50*/  MUFU.EX2 R7, R7 ;  /* 0x0000000700077308 */ /* 0x000ee20000000800 */
[----:B------:R-:W-:Y:S01]  /*5d60*/  FADD R52, R52, -R111 ;  /* 0x8000006f34347221 */ /* 0x000fe20000000000 */
[----:B------:R-:W-:Y:S01]  /*5d70*/  FMUL R10, R10, 1.4426950216293334961 ;  /* 0x3fb8aa3b0a0a7820 */ /* 0x000fe20000400000 */
[----:B-----5:R-:W-:-:S05]  /*5d80*/  FADD R4, R6, R4 ;  /* 0x0000000406047221 */ /* 0x020fca0000000000 */
[----:B------:R-:W5:Y:S01]  /*5d90*/  MUFU.EX2 R15, R8 ;  /* 0x00000008000f7308 */ /* 0x000f620000000800 */
[----:B------:R-:W-:Y:S01]  /*5da0*/  FMUL R52, R52, 1.4426950216293334961 ;  /* 0x3fb8aa3b34347820 */ /* 0x000fe20000400000 */
[----:B------:R-:W-:Y:S01]  /*5db0*/  FADD R38, R38, -R111 ;  /* 0x8000006f26267221 */ /* 0x000fe20000000000 */
[----:B-1----:R-:W-:-:S05]  /*5dc0*/  FADD R4, R9, R4 ;  /* 0x0000000409047221 */ /* 0x002fca0000000000 */
[----:B------:R-:W1:Y:S01]  /*5dd0*/  MUFU.EX2 R53, R53 ;  /* 0x0000003500357308 */ /* 0x000e620000000800 */
[----:B------:R-:W-:Y:S01]  /*5de0*/  FADD R54, R54, -R111 ;  /* 0x8000006f36367221 */ /* 0x000fe20000000000 */
[----:B------:R-:W-:Y:S01]  /*5df0*/  FMUL R38, R38, 1.4426950216293334961 ;  /* 0x3fb8aa3b26267820 */ /* 0x000fe20000400000 */
[----:B---3--:R-:W-:-:S05]  /*5e00*/  FADD R4, R7, R4 ;  /* 0x0000000407047221 */ /* 0x008fca0000000000 */
[----:B------:R-:W3:Y:S01]  /*5e10*/  MUFU.EX2 R17, R10 ;  /* 0x0000000a00117308 */ /* 0x000ee20000000800 */
[----:B------:R-:W-:Y:S01]  /*5e20*/  FMUL R54, R54, 1.4426950216293334961 ;  /* 0x3fb8aa3b36367820 */ /* 0x000fe20000400000 */
[----:B------:R-:W-:Y:S01]  /*5e30*/  FADD R16, R16, -R111 ;  /* 0x8000006f10107221 */ /* 0x000fe20000000000 */
        /* <DEDUP_REMOVED lines=11> */
[--C-:B------:R-:W-:Y:S01]  /*5ef0*/  FADD R12, R12, -R111.reuse ;  /* 0x8000006f0c0c7221 */ /* 0x100fe20000000000 */
[----:B------:R-:W-:-:S05]  /*5f00*/  FADD R40, R40, -R111 ;  /* 0x8000006f28287221 */ /* 0x000fca0000000000 */
[----:B------:R-:W0:Y:S01]  /*5f10*/  MUFU.EX2 R10, R16 ;  /* 0x00000010000a7308 */ /* 0x000e220000000800 */
[----:B-----5:R-:W-:Y:S01]  /*5f20*/  FADD R4, R52, R4 ;  /* 0x0000000434047221 */ /* 0x020fe20000000000 */
[--C-:B------:R-:W-:Y:S01]  /*5f30*/  FADD R20, R20, -R111.reuse ;  /* 0x8000006f14147221 */ /* 0x100fe20000000000 */
[--C-:B------:R-:W-:Y:S01]  /*5f40*/  FADD R22, R22, -R111.reuse ;  /* 0x8000006f16167221 */ /* 0x100fe20000000000 */
[--C-:B------:R-:W-:Y:S01]  /*5f50*/  FADD R42, R42, -R111.reuse ;  /* 0x8000006f2a2a7221 */ /* 0x100fe20000000000 */
[----:B------:R-:W-:-:S03]  /*5f60*/  FADD R24, R24, -R111 ;  /* 0x8000006f18187221 */ /* 0x000fc60000000000 */
[----:B------:R-:W5:Y:S01]  /*5f70*/  MUFU.EX2 R21, R14 ;  /* 0x0000000e00157308 */ /* 0x000f620000000800 */
[--C-:B------:R-:W-:Y:S01]  /*5f80*/  FADD R44, R44, -R111.reuse ;  /* 0x8000006f2c2c7221 */ /* 0x100fe20000000000 */
        /* <DEDUP_REMOVED lines=9> */
[----:B------:R-:W-:Y:S01]  /*6020*/  FADD R35, R35, -R111 ;  /* 0x8000006f23237221 */ /* 0x000fe20000000000 */
[----:B------:R-:W0:Y:S01]  /*6030*/  MUFU.EX2 R18, R18 ;  /* 0x0000001200127308 */ /* 0x000e220000000800 */
[----:B------:R-:W-:Y:S01]  /*6040*/  FMUL R12, R12, 1.4426950216293334961 ;  /* 0x3fb8aa3b0c0c7820 */ /* 0x000fe20000400000 */
[----:B------:R-:W-:Y:S01]  /*6050*/  FMUL R40, R40, 1.4426950216293334961 ;  /* 0x3fb8aa3b28287820 */ /* 0x000fe20000400000 */
[----:B-1----:R-:W-:Y:S01]  /*6060*/  FADD R4, R19, R4 ;  /* 0x0000000413047221 */ /* 0x002fe20000000000 */
[----:B------:R-:W-:Y:S01]  /*6070*/  FMUL R20, R20, 1.4426950216293334961 ;  /* 0x3fb8aa3b14147820 */ /* 0x000fe20000400000 */
        /* <DEDUP_REMOVED lines=14> */
[----:B------:R-:W1:Y:S01]  /*6160*/  MUFU.EX2 R23, R12 ;  /* 0x0000000c00177308 */ /* 0x000e620000000800 */
[----:B---3--:R-:W-:Y:S01]  /*6170*/  FADD R5, R54, R4 ;  /* 0x0000000436057221 */ /* 0x008fe20000000000 */
[----:B------:R-:W-:-:S03]  /*6180*/  F2FP.BF16.F32.PACK_AB R4, R58, R11 ;  /* 0x0000000b3a04723e */ /* 0x000fc600000010ff */
[----:B0-----:R-:W-:-:S03]  /*6190*/  FADD R8, R10, R5 ;  /* 0x000000050a087221 */ /* 0x001fc60000000000 */
[----:B------:R0:W3:Y:S01]  /*61a0*/  MUFU.EX2 R25, R20 ;  /* 0x0000001400197308 */ /* 0x0000e20000000800 */
[----:B-----5:R-:W-:-:S07]  /*61b0*/  FADD R11, R21, R8 ;  /* 0x00000008150b7221 */ /* 0x020fce0000000000 */
[----:B------:R-:W5:Y:S08]  /*61c0*/  MUFU.EX2 R40, R40 ;  /* 0x0000002800287308 */ /* 0x000f700000000800 */
[----:B------:R-:W-:Y:S08]  /*61d0*/  MUFU.EX2 R129, R22 ;  /* 0x0000001600817308 */ /* 0x000ff00000000800 */
[----:B------:R-:W0:Y:S08]  /*61e0*/  MUFU.EX2 R122, R42 ;  /* 0x0000002a007a7308 */ /* 0x000e300000000800 */
        /* <DEDUP_REMOVED lines=11> */
[----:B------:R-:W2:Y:S01]  /*62a0*/  MUFU.EX2 R128, R35 ;  /* 0x0000002300807308 */ /* 0x000ea20000000800 */
[----:B0-----:R-:W-:Y:S01]  /*62b0*/  FADD R20, R18, R11 ;  /* 0x0000000b12147221 */ /* 0x001fe20000000000 */
[----:B------:R-:W-:-:S02]  /*62c0*/  F2FP.BF16.F32.PACK_AB R5, R6, R13 ;  /* 0x0000000d0605723e */ /* 0x000fc400000010ff */
[----:B------:R-:W-:Y:S01]  /*62d0*/  F2FP.BF16.F32.PACK_AB R6, R7, R9 ;  /* 0x000000090706723e */ /* 0x000fe200000010ff */
[----:B-1----:R-:W-:Y:S01]  /*62e0*/  FADD R20, R23, R20 ;  /* 0x0000001417147221 */ /* 0x002fe20000000000 */
[----:B------:R-:W-:Y:S02]  /*62f0*/  F2FP.BF16.F32.PACK_AB R7, R53, R15 ;  /* 0x0000000f3507723e */ /* 0x000fe400000010ff */
[----:B------:R-:W-:Y:S02]  /*6300*/  F2FP.BF16.F32.PACK_AB R8, R52, R17 ;  /* 0x000000113408723e */ /* 0x000fe400000010ff */
[----:B------:R-:W-:Y:S02]  /*6310*/  F2FP.BF16.F32.PACK_AB R9, R54, R19 ;  /* 0x000000133609723e */ /* 0x000fe400000010ff */
[----:B------:R-:W-:Y:S01]  /*6320*/  F2FP.BF16.F32.PACK_AB R11, R23, R18 ;  /* 0x00000012170b723e */ /* 0x000fe200000010ff */
[----:B---3--:R-:W-:Y:S01]  /*6330*/  FADD R20, R25, R20 ;  /* 0x0000001419147221 */ /* 0x008fe20000000000 */
[----:B------:R-:W-:-:S02]  /*6340*/  F2FP.BF16.F32.PACK_AB R10, R21, R10 ;  /* 0x0000000a150a723e */ /* 0x000fc400000010ff */
[----:B-----5:R-:W-:Y:S02]  /*6350*/  F2FP.BF16.F32.PACK_AB R12, R40, R25 ;  /* 0x00000019280c723e */ /* 0x020fe400000010ff */
[----:B------:R-:W-:Y:S02]  /*6360*/  F2FP.BF16.F32.PACK_AB R13, R122, R129 ;  /* 0x000000817a0d723e */ /* 0x000fe400000010ff */
[----:B------:R-:W-:Y:S02]  /*6370*/  F2FP.BF16.F32.PACK_AB R14, R124, R131 ;  /* 0x000000837c0e723e */ /* 0x000fe400000010ff */
[----:B------:R-:W-:Y:S02]  /*6380*/  F2FP.BF16.F32.PACK_AB R15, R126, R133 ;  /* 0x000000857e0f723e */ /* 0x000fe400000010ff */
[----:B------:R-:W-:Y:S02]  /*6390*/  F2FP.BF16.F32.PACK_AB R16, R110, R135 ;  /* 0x000000876e10723e */ /* 0x000fe400000010ff */
[----:B------:R-:W-:-:S02]  /*63a0*/  F2FP.BF16.F32.PACK_AB R17, R125, R112 ;  /* 0x000000707d11723e */ /* 0x000fc400000010ff */
[----:B------:R-:W-:Y:S02]  /*63b0*/  F2FP.BF16.F32.PACK_AB R18, R127, R114 ;  /* 0x000000727f12723e */ /* 0x000fe400000010ff */
[----:B--2---:R-:W-:Y:S01]  /*63c0*/  F2FP.BF16.F32.PACK_AB R19, R128, R116 ;  /* 0x000000748013723e */ /* 0x004fe200000010ff */
[----:B------:R-:W-:Y:S01]  /*63d0*/  STS.U16 [R68+UR8+0xa000], R37 ;  /* 0x00a0002544007988 */ /* 0x000fe20008000408 */
[----:B------:R-:W-:Y:S01]  /*63e0*/  FADD R108, -R111, R108 ;  /* 0x0000006c6f6c7221 */ /* 0x000fe20000000100 */
[----:B------:R-:W-:Y:S01]  /*63f0*/  FADD R120, R40, R20 ;  /* 0x0000001428787221 */ /* 0x000fe20000000000 */
[----:B------:R-:W-:Y:S01]  /*6400*/  STTM.x16 tmem[UR20], R4 ;  /* 0x00000004000079ed */ /* 0x000fe20008240014 */
[----:B----4-:R0:W-:Y:S04]  /*6410*/  STS.U16 [R68+UR8+0xa200], R39 ;  /* 0x00a2002744007988 */ /* 0x0101e80008000408 */
[----:B------:R-:W-:Y:S04]  /*6420*/  STS.U16 [R68+UR8+0xa400], R113 ;  /* 0x00a4007144007988 */ /* 0x000fe80008000408 */
[----:B------:R1:W-:Y:S04]  /*6430*/  STS.U16 [R68+UR8+0xa600], R115 ;  /* 0x00a6007344007988 */ /* 0x0003e80008000408 */
[----:B------:R2:W-:Y:S04]  /*6440*/  STS.U16 [R68+UR8+0xa800], R117 ;  /* 0x00a8007544007988 */ /* 0x0005e80008000408 */
[----:B------:R2:W-:Y:S04]  /*6450*/  STS.U16 [R68+UR8+0xaa00], R119 ;  /* 0x00aa007744007988 */ /* 0x0005e80008000408 */
[----:B------:R2:W-:Y:S04]  /*6460*/  STS.U16 [R68+UR8+0xac00], R121 ;  /* 0x00ac007944007988 */ /* 0x0005e80008000408 */
[----:B------:R2:W-:Y:S01]  /*6470*/  STS.U16 [R68+UR8+0xae00], R123 ;  /* 0x00ae007b44007988 */ /* 0x0005e20008000408 */
[----:B------:R-:W3:Y:S02]  /*6480*/  FENCE.VIEW.ASYNC.T ;  /* 0x00000000000073c6 */ /* 0x000ee40000000200 */
[----:B---3--:R-:W-:Y:S01]  /*6490*/  BAR.SYNC.DEFER_BLOCKING 0x0 ;  /* 0x0000000000007b1d */ /* 0x008fe20000010000 */
[----:B------:R-:W-:-:S05]  /*64a0*/  FMUL R108, R108, 1.4426950216293334961 ;  /* 0x3fb8aa3b6c6c7820 */ /* 0x000fca0000400000 */
[----:B0-----:R-:W0:Y:S01]  /*64b0*/  LDTM.x64 R4, tmem[UR10] ;  /* 0x0000000a000479ee */ /* 0x001e220008340000 */
[----:B-1----:R-:W0:Y:S01]  /*64c0*/  MUFU.EX2 R115, R108 ;  /* 0x0000006c00737308 */ /* 0x002e220000000800 */
[----:B------:R-:W-:Y:S01]  /*64d0*/  NOP ;  /* 0x0000000000007918 */ /* 0x000fe20000000000 */
        /* <DEDUP_REMOVED lines=64> */
[----:B------:R0:W-:Y:S01]  /*68e0*/  STTM.x64 tmem[UR10], R4 ;  /* 0x00000004000079ed */ /* 0x0001e2000834000a */
[----:B------:R-:W1:Y:S02]  /*68f0*/  FENCE.VIEW.ASYNC.T ;  /* 0x00000000000073c6 */ /* 0x000e640000000200 */
[----:B-1----:R-:W-:Y:S01]  /*6900*/  BAR.SYNC.DEFER_BLOCKING 0x0 ;  /* 0x0000000000007b1d */ /* 0x002fe20000010000 */
[----:B------:R-:W-:-:S04]  /*6910*/  FADD R120, R129, R120 ;  /* 0x0000007881787221 */ /* 0x000fc80000000000 */
[----:B------:R-:W-:-:S04]  /*6920*/  FADD R120, R122, R120 ;  /* 0x000000787a787221 */ /* 0x000fc80000000000 */
[----:B------:R-:W-:-:S04]  /*6930*/  FADD R120, R131, R120 ;  /* 0x0000007883787221 */ /* 0x000fc80000000000 */
[----:B------:R-:W-:Y:S01]  /*6940*/  FADD R120, R124, R120 ;  /* 0x000000787c787221 */ /* 0x000fe20000000000 */
[----:B------:R1:W-:Y:S06]  /*6950*/  MEMBAR.ALL.CTA ;  /* 0x0000000000007992 */ /* 0x0003ec0000008000 */
[----:B-1----:R-:W1:Y:S01]  /*6960*/  FENCE.VIEW.ASYNC.S ;  /* 0x00000000000073c6 */ /* 0x002e620000000000 */
[----:B------:R-:W-:-:S04]  /*6970*/  FADD R120, R133, R120 ;  /* 0x0000007885787221 */ /* 0x000fc80000000000 */
[----:B------:R-:W-:-:S04]  /*6980*/  FADD R120, R126, R120 ;  /* 0x000000787e787221 */ /* 0x000fc80000000000 */
[----:B------:R-:W-:-:S04]  /*6990*/  FADD R113, R135, R120 ;  /* 0x0000007887717221 */ /* 0x000fc80000000000 */
[----:B------:R-:W-:-:S04]  /*69a0*/  FADD R113, R110, R113 ;  /* 0x000000716e717221 */ /* 0x000fc80000000000 */
[----:B------:R-:W-:-:S04]  /*69b0*/  FADD R112, R112, R113 ;  /* 0x0000007170707221 */ /* 0x000fc80000000000 */
[----:B------:R-:W-:-:S04]  /*69c0*/  FADD R125, R125, R112 ;  /* 0x000000707d7d7221 */ /* 0x000fc80000000000 */
[----:B------:R-:W-:-:S04]  /*69d0*/  FADD R114, R114, R125 ;  /* 0x0000007d72727221 */ /* 0x000fc80000000000 */
[----:B------:R-:W-:Y:S01]  /*69e0*/  FADD R127, R127, R114 ;  /* 0x000000727f7f7221 */ /* 0x000fe20000000000 */
[----:B------:R-:W-:-:S03]  /*69f0*/  ULEA UR27, UR26, UR8, 0x3 ;  /* 0x000000081a1b7291 */ /* 0x000fc6000f8e18ff */
[----:B------:R-:W-:Y:S01]  /*6a00*/  FADD R127, R116, R127 ;  /* 0x0000007f747f7221 */ /* 0x000fe20000000000 */
[----:B------:R-:W-:-:S03]  /*6a10*/  UIADD3 UR27, UPT, UPT, UR27, 0xb000, URZ ;  /* 0x0000b0001b1b7890 */ /* 0x000fc6000fffe0ff */
[----:B------:R-:W-:Y:S01]  /*6a20*/  FADD R128, R128, R127 ;  /* 0x0000007f80807221 */ /* 0x000fe20000000000 */
[----:B0-----:R-:W-:Y:S01]  /*6a30*/  IMAD.MOV.U32 R37, RZ, RZ, R106 ;  /* 0x000000ffff257224 */ /* 0x001fe200078e006a */
[----:B-1----:R-:W-:Y:S06]  /*6a40*/  BAR.SYNC.DEFER_BLOCKING 0x0 ;  /* 0x0000000000007b1d */ /* 0x002fec0000010000 */
[----:B--2---:R-:W-:Y:S05]  /*6a50*/  BRA.U UP1, `(.L_x_19) ;  /* 0x0000000101587547 */ /* 0x004fea000b800000 */
[----:B------:R-:W-:Y:S02]  /*6a60*/  UIADD3 UR6, UPT, UPT, UR9, 0xc8, URZ ;  /* 0x000000c809067890 */ /* 0x000fe4000fffe0ff */
        /* <DEDUP_REMOVED lines=10> */
[----:B------:R-:W-:Y:S01]  /*6b10*/  UMOV UR4, UR27 ;  /* 0x0000001b00047c82 */ /* 0x000fe20008000000 */
[----:B------:R-:W-:Y:S01]  /*6b20*/  UMOV UR5, URZ ;  /* 0x000000ff00057c82 */ /* 0x000fe20008000000 */
[----:B------:R0:W-:Y:S01]  /*6b30*/  UTCHMMA tmem[UR13], gdesc[UR24], tmem[UR9], tmem[UR30], idesc[UR31], UPT ;  /* 0x00ff1e180d0079ea */ /* 0x0001e2000b800009 */
[----:B------:R-:W-:Y:S01]  /*6b40*/  UMOV UR56, 0x0 ;  /* 0x0000000000387882 */ /* 0x000fe20000000000 */
[----:B------:R-:W-:Y:S01]  /*6b50*/  UMOV UR57, 0x8100490 ;  /* 0x0810049000397882 */ /* 0x000fe20000000000 */
[----:B------:R0:W-:Y:S01]  /*6b60*/  UTCHMMA tmem[UR6], gdesc[UR22], tmem[UR9], tmem[UR32], idesc[UR33], UPT ;  /* 0x00ff2016060079ea */ /* 0x0001e2000b800009 */
[----:B------:R-:W-:Y:S01]  /*6b70*/  UMOV UR4, UR4 ;  /* 0x0000000400047c82 */ /* 0x000fe20008000000 */
[----:B------:R0:W-:Y:S01]  /*6b80*/  UTCHMMA tmem[UR53], gdesc[UR24], tmem[UR29], tmem[UR54], idesc[UR55], UPT ;  /* 0x00ff3618350079ea */ /* 0x0001e2000b80001d */
[----:B------:R0:W-:Y:S01]  /*6b90*/  UTCHMMA tmem[UR59], gdesc[UR22], tmem[UR58], tmem[UR56], idesc[UR57], UPT ;  /* 0x00ff38163b0079ea */ /* 0x0001e2000b80003a */
[----:B------:R0:W-:Y:S01]  /*6ba0*/  UTCBAR [UR4], URZ ;  /* 0x000000ff040073e9 */ /* 0x0001e200080000ff */
[----:B------:R-:W-:Y:S01]  /*6bb0*/  NOP ;  /* 0x0000000000007918 */ /* 0x000fe20000000000 */
.L_x_19:
[----:B------:R-:W-:Y:S01]  /*6bc0*/  ISETP.GE.U32.AND P1, PT, R105, R104, PT ;  /* 0x000000686900720c */ /* 0x000fe20003f26070 */
[----:B------:R-:W-:Y:S01]  /*6bd0*/  UIADD3 UR26, UPT, UPT, UR26, 0x1, URZ ;  /* 0x000000011a1a7890 */ /* 0x000fe2000fffe0ff */
[----:B------:R-:W-:Y:S01]  /*6be0*/  IADD3 R109, PT, PT, R109, UR21, RZ ;  /* 0x000000156d6d7c10 */ /* 0x000fe2000fffe0ff */
[----:B------:R-:W-:Y:S01]  /*6bf0*/  FFMA R102, R115, R102, R128 ;  /* 0x0000006673667223 */ /* 0x000fe20000000080 */
[----:B------:R-:W-:Y:S01]  /*6c00*/  ISETP.GE.U32.AND.EX P1, PT, R118, RZ, PT, P1 ;  /* 0x000000ff7600720c */ /* 0x000fe20003f26110 */
[----:B------:R-:W-:Y:S01]  /*6c10*/  UISETP.GT.AND UP2, UPT, UR26, 0x1, UPT ;  /* 0x000000011a00788c */ /* 0x000fe2000bf44270 */
[----:B------:R-:W-:Y:S01]  /*6c20*/  IADD3 R107, PT, PT, R103, R107, RZ ;  /* 0x0000006b676b7210 */ /* 0x000fe20007ffe0ff */
[----:B------:R-:W-:Y:S02]  /*6c30*/  IMAD.MOV.U32 R108, RZ, RZ, R111 ;  /* 0x000000ffff6c7224 */ /* 0x000fe400078e006f */
[----:B0-----:R-:W-:Y:S02]  /*6c40*/  USEL UR4, URZ, 0x1, !UP2 ;  /* 0x00000001ff047887 */ /* 0x001fe4000d000000 */
[----:B------:R-:W-:-:S04]  /*6c50*/  USEL UR26, UR26, URZ, !UP2 ;  /* 0x000000ff1a1a7287 */ /* 0x000fc8000d000000 */
[----:B------:R-:W-:Y:S02]  /*6c60*/  LOP3.LUT R106, R106, UR4, RZ, 0x3c, !PT ;  /* 0x000000046a6a7c12 */ /* 0x000fe4000f8e3cff */
[----:B------:R-:W-:Y:S06]  /*6c70*/  @!P1 BRA `(.L_x_20) ;  /* 0xffffffd800149947 */ /* 0x000fec000383ffff */
[----:B------:R-:W-:Y:S02]  /*6c80*/  ISETP.GE.AND P1, PT, R69, 0x1, PT ;  /* 0x000000014500780c */ /* 0x000fe40003f26270 */
[----:B------:R-:W-:-:S11]  /*6c90*/  MOV R108, R111 ;  /* 0x0000006f006c7202 */ /* 0x000fd60000000f00 */
[----:B------:R-:W-:Y:S05]  /*6ca0*/  @!P1 BRA `(.L_x_15) ;  /* 0x0000000000109947 */ /* 0x000fea0003800000 */
[----:B------:R-:W-:-:S04]  /*6cb0*/  SHF.L.U32 R3, R37, 0x1f, RZ ;  /* 0x0000001f25037819 */ /* 0x000fc800000006ff */
[----:B------:R-:W0:Y:S02]  /*6cc0*/  SYNCS.PHASECHK.TRANS64.TRYWAIT P1, [UR27], R3 ;  /* 0x00000003ff0075a7 */ /* 0x000e24000802111b */
[----:B0-----:R-:W-:Y:S05]  /*6cd0*/  @!P1 BRA `(.L_x_21) ;  /* 0x0000002800409947 */ /* 0x001fea0003800000 */
.L_x_27:
[----:B------:R-:W-:-:S07]  /*6ce0*/  IMAD.MOV.U32 R108, RZ, RZ, R111 ;  /* 0x000000ffff6c7224 */ /* 0x000fce00078e006f */
.L_x_15:
[C---:B------:R-:W-:Y:S01]  /*6cf0*/  FMUL R3, R102.reuse, 8388608 ;  /* 0x4b00000066037820 */ /* 0x040fe20000400000 */
[----:B------:R-:W-:Y:S01]  /*6d00*/  BAR.SYNC.DEFER_BLOCKING 0x0 ;  /* 0x0000000000007b1d */ /* 0x000fe20000010000 */
[C---:B------:R-:W-:Y:S01]  /*6d10*/  FSETP.GEU.AND P1, PT, R102.reuse, 1.175494350822287508e-38, PT ;  /* 0x008000006600780b */ /* 0x040fe20003f2e000 */
[----:B-1----:R-:W-:Y:S01]  /*6d20*/  IMAD.MOV.U32 R4, RZ, RZ, 0x3dc6b27f ;  /* 0x3dc6b27fff047424 */ /* 0x002fe200078e00ff */
[----:B------:R-:W-:Y:S02]  /*6d30*/  FSETP.GEU.AND P3, PT, |R102|, 1.175494350822287508e-38, PT ;  /* 0x008000006600780b */ /* 0x000fe40003f6e200 */
[----:B------:R-:W-:Y:S01]  /*6d40*/  FSEL R75, R3, R102, !P1 ;  /* 0x00000066034b7208 */ /* 0x000fe20004800000 */
[----:B------:R-:W0:Y:S02]  /*6d50*/  LDCU.64 UR4, c[0x0][0x3e0] ;  /* 0x00007c00ff0477ac */ /* 0x000e240008000a00 */
[----:B------:R-:W1:Y:S01]  /*6d60*/  LDC.64 R72, c[0x0][0x398] ;  /* 0x0000e600ff487b82 */ /* 0x000e620000000a00 */
[----:B------:R-:W-:-:S02]  /*6d70*/  ISETP.GE.U32.AND P6, PT, R0, 0x20, PT ;  /* 0x000000200000780c */ /* 0x000fc40003fc6070 */
[C---:B------:R-:W-:Y:S02]  /*6d80*/  IADD3 R3, PT, PT, R75.reuse, -0x3f3504f3, RZ ;  /* 0xc0cafb0d4b037810 */ /* 0x040fe40007ffe0ff */
[----:B------:R-:W-:Y:S02]  /*6d90*/  ISETP.GE.U32.AND P4, PT, R75, 0x7f800000, PT ;  /* 0x7f8000004b00780c */ /* 0x000fe40003f86070 */
[----:B------:R-:W-:Y:S01]  /*6da0*/  LOP3.LUT R68, R3, 0xff800000, RZ, 0xc0, !PT ;  /* 0xff80000003447812 */ /* 0x000fe200078ec0ff */
[----:B------:R-:W2:Y:S01]  /*6db0*/  LDC R99, c[0x0][0x3e8] ;  /* 0x0000fa00ff637b82 */ /* 0x000ea20000000800 */
[C---:B------:R-:W-:Y:S02]  /*6dc0*/  FSETP.NEU.AND P2, PT, R75.reuse, RZ, PT ;  /* 0x000000ff4b00720b */ /* 0x040fe40003f4d000 */
[-C--:B------:R-:W-:Y:S02]  /*6dd0*/  IADD3 R3, PT, PT, R75, -R68.reuse, RZ ;  /* 0x800000444b037210 */ /* 0x080fe40007ffe0ff */
[----:B------:R-:W-:-:S03]  /*6de0*/  I2FP.F32.S32 R68, R68 ;  /* 0x0000004400447245 */ /* 0x000fc60000201400 */
[----:B------:R-:W-:Y:S01]  /*6df0*/  FADD R69, R3, -1 ;  /* 0xbf80000003457421 */ /* 0x000fe20000000000 */
[----:B------:R-:W-:Y:S01]  /*6e00*/  FSEL R3, RZ, -23, P1 ;  /* 0xc1b80000ff037808 */ /* 0x000fe20000800000 */
[----:B------:R-:W3:Y:S01]  /*6e10*/  @!P0 SYNCS.CCTL.IV [UR8+0xb000] ;  /* 0x00b00000ff0089b1 */ /* 0x000ee20008000008 */
[----:B------:R-:W-:Y:S01]  /*6e20*/  FSETP.GT.AND P1, PT, |R102|, 8.50705917302346158658e+37, PT ;  /* 0x7e8000006600780b */ /* 0x000fe20003f24200 */
[C---:B------:R-:W-:Y:S01]  /*6e30*/  FFMA.FTZ R4, R69.reuse, R4, -0.16845393180847167969 ;  /* 0xbe2c7f3045047423 */ /* 0x040fe20000010004 */
[----:B---3--:R-:W-:Y:S01]  /*6e40*/  BAR.SYNC.DEFER_BLOCKING 0x0 ;  /* 0x0000000000007b1d */ /* 0x008fe20000010000 */
[----:B------:R-:W-:Y:S01]  /*6e50*/  FFMA.FTZ R3, R68, 1.1920928955078125e-07, R3 ;  /* 0x3400000044037823 */ /* 0x000fe20000010003 */
[----:B------:R-:W-:Y:S01]  /*6e60*/  @P4 MOV R68, 0x7f800000 ;  /* 0x7f80000000444802 */ /* 0x000fe20000000f00 */
[----:B------:R-:W-:Y:S01]  /*6e70*/  FFMA.FTZ R4, R69, R4, 0.1716887056827545166 ;  /* 0x3e2fcf2a45047423 */ /* 0x000fe20000010004 */
[----:B0-----:R-:W-:-:S03]  /*6e80*/  UIMAD UR4, UR7, UR4, URZ ;  /* 0x00000004070472a4 */ /* 0x001fc6000f8e02ff */
[----:B------:R-:W-:-:S04]  /*6e90*/  FFMA.FTZ R4, R69, R4, -0.17900948226451873779 ;  /* 0xbe374e4345047423 */ /* 0x000fc80000010004 */
[----:B------:R-:W-:Y:S01]  /*6ea0*/  FFMA.FTZ R4, R69, R4, 0.20512372255325317383 ;  /* 0x3e520bf445047423 */ /* 0x000fe20000010004 */
[----:B------:R-:W-:Y:S01]  /*6eb0*/  @P1 FMUL R102, R102, 0.25 ;  /* 0x3e80000066661820 */ /* 0x000fe20000400000 */
[----:B--2---:R-:W-:Y:S02]  /*6ec0*/  IMAD R181, R99, 0x60, RZ ;  /* 0x0000006063b57824 */ /* 0x004fe400078e02ff */
[----:B------:R-:W-:Y:S01]  /*6ed0*/  FFMA.FTZ R4, R69, R4, -0.24046532809734344482 ;  /* 0xbe763c8b45047423 */ /* 0x000fe20000010004 */
[----:B------:R-:W-:Y:S01]  /*6ee0*/  @!P3 FMUL R102, R102, 16777216 ;  /* 0x4b8000006666b820 */ /* 0x000fe20000400000 */
[----:B------:R-:W-:Y:S02]  /*6ef0*/  IMAD R197, R99, 0x70, RZ ;  /* 0x0000007063c57824 */ /* 0x000fe400078e02ff */
[----:B------:R-:W-:Y:S01]  /*6f00*/  FFMA.FTZ R4, R69, R4, 0.28857114911079406738 ;  /* 0x3e93bf9945047423 */ /* 0x000fe20000010004 */
[C---:B------:R-:W-:Y:S02]  /*6f10*/  IMAD R173, R99.reuse, 0x58, RZ ;  /* 0x0000005863ad7824 */ /* 0x040fe400078e02ff */
[----:B------:R-:W-:-:S02]  /*6f20*/  IMAD R189, R99, 0x68, RZ ;  /* 0x0000006863bd7824 */ /* 0x000fc400078e02ff */
[----:B------:R-:W-:Y:S01]  /*6f30*/  FFMA.FTZ R4, R69, R4, -0.36067417263984680176 ;  /* 0xbeb8aa4945047423 */ /* 0x000fe20000010004 */
[----:B------:R-:W0:Y:S01]  /*6f40*/  @!P0 SYNCS.CCTL.IV [UR8+0xb008] ;  /* 0x00b00800ff0089b1 */ /* 0x000e220008000008 */
[----:B------:R-:W-:Y:S02]  /*6f50*/  IMAD R157, R99, 0x44, RZ ;  /* 0x00000044639d7824 */ /* 0x000fe400078e02ff */
[----:B------:R-:W-:Y:S01]  /*6f60*/  FFMA.FTZ R4, R69, R4, 0.48089820146560668945 ;  /* 0x3ef6384a45047423 */ /* 0x000fe20000010004 */
[C---:B------:R-:W-:Y:S02]  /*6f70*/  IMAD R205, R99.reuse, 0x78, RZ ;  /* 0x0000007863cd7824 */ /* 0x040fe400078e02ff */
[----:B------:R-:W-:Y:S02]  /*6f80*/  IMAD R163, R99, 0x4c, RZ ;  /* 0x0000004c63a37824 */ /* 0x000fe400078e02ff */
[----:B------:R-:W-:Y:S01]  /*6f90*/  FFMA.FTZ R70, R69, R4, -0.72134751081466674805 ;  /* 0xbf38aa3b45467423 */ /* 0x000fe20000010004 */
[C---:B------:R-:W-:Y:S01]  /*6fa0*/  IMAD R169, R99.reuse, 0x54, RZ ;  /* 0x0000005463a97824 */ /* 0x040fe200078e02ff */
[----:B------:R-:W2:Y:S01]  /*6fb0*/  LDTM.x64 R4, tmem[UR10] ;  /* 0x0000000a000479ee */ /* 0x000ea20008340000 */
[----:B------:R-:W-:-:S02]  /*6fc0*/  IMAD R177, R99, 0x5c, RZ ;  /* 0x0000005c63b17824 */ /* 0x000fc400078e02ff */
[----:B------:R-:W-:Y:S01]  /*6fd0*/  FMUL R70, R69, R70 ;  /* 0x0000004645467220 */ /* 0x000fe20000400000 */
[C---:B------:R-:W-:Y:S01]  /*6fe0*/  IMAD R77, R99.reuse, 0x2e, RZ ;  /* 0x0000002e634d7824 */ /* 0x040fe200078e02ff */
[----:B------:R-:W-:Y:S01]  /*6ff0*/  NOP ;  /* 0x0000000000007918 */ /* 0x000fe20000000000 */
[----:B------:R-:W-:Y:S02]  /*7000*/  IMAD R185, R99, 0x64, RZ ;  /* 0x0000006463b97824 */ /* 0x000fe400078e02ff */
[----:B------:R-:W-:Y:S01]  /*7010*/  FMUL R70, R69, R70 ;  /* 0x0000004645467220 */ /* 0x000fe20000400000 */
[C---:B------:R-:W-:Y:S02]  /*7020*/  IMAD R81, R99.reuse, 0x32, RZ ;  /* 0x0000003263517824 */ /* 0x040fe400078e02ff */
[----:B------:R-:W-:Y:S02]  /*7030*/  IMAD R193, R99, 0x6c, RZ ;  /* 0x0000006c63c17824 */ /* 0x000fe400078e02ff */
[----:B------:R-:W-:Y:S01]  /*7040*/  FFMA.FTZ R70, R69, 1.4426950216293334961, R70 ;  /* 0x3fb8aa3b45467823 */ /* 0x000fe20000010046 */
[----:B------:R-:W-:Y:S01]  /*7050*/  IMAD R69, R2, UR5, RZ ;  /* 0x0000000502457c24 */ /* 0x000fe2000f8e02ff */
[----:B------:R-:W-:Y:S01]  /*7060*/  USHF.L.U32 UR5, UR4, 0x1, URZ ;  /* 0x0000000104057899 */ /* 0x000fe200080006ff */
[----:B------:R-:W-:-:S02]  /*7070*/  IMAD R201, R99, 0x74, RZ ;  /* 0x0000007463c97824 */ /* 0x000fc400078e02ff */
[----:B------:R-:W-:Y:S01]  /*7080*/  FADD R3, R3, R70 ;  /* 0x0000004603037221 */ /* 0x000fe20000000000 */
[C---:B------:R-:W-:Y:S01]  /*7090*/  IMAD.HI R70, R69.reuse, 0x2, RZ ;  /* 0x0000000245467827 */ /* 0x040fe200078e02ff */
[----:B------:R-:W-:-:S03]  /*70a0*/  SHF.L.U32 R71, R69, 0x1, RZ ;  /* 0x0000000145477819 */ /* 0x000fc600000006ff */
[----:B------:R-:W-:Y:S01]  /*70b0*/  @P4 FFMA.FTZ R3, R75, R68, +INF ;  /* 0x7f8000004b034423 */ /* 0x000fe20000010044 */
[----:B------:R-:W3:Y:S01]  /*70c0*/  MUFU.RCP R69, R102 ;  /* 0x0000006600457308 */ /* 0x000ee20000001000 */
[----:B------:R-:W-:Y:S01]  /*70d0*/  IMAD R75, R99, 0x19, RZ ;  /* 0x00000019634b7824 */ /* 0x000fe200078e02ff */
[----:B-1----:R-:W-:Y:S01]  /*70e0*/  IADD3 R68, P4, P5, R71, UR5, R72 ;  /* 0x0000000547447c10 */ /* 0x002fe2000fd9e048 */
[----:B------:R-:W-:Y:S01]  /*70f0*/  UIMAD.WIDE UR4, UR4, 0x2, URZ ;  /* 0x00000002040478a5 */ /* 0x000fe2000f8e02ff */
[----:B------:R-:W-:Y:S01]  /*7100*/  FSEL R3, R3, -INF , P2 ;  /* 0xff80000003037808 */ /* 0x000fe20001000000 */
[----:B------:R-:W-:Y:S02]  /*7110*/  IMAD R71, R99, 0x17, RZ ;  /* 0x0000001763477824 */ /* 0x000fe400078e02ff */
[----:B--2---:R-:W-:Y:S01]  /*7120*/  @P1 FMUL R4, R4, 0.25 ;  /* 0x3e80000004041820 */ /* 0x004fe20000400000 */
[----:B------:R-:W-:Y:S01]  /*7130*/  @P1 FMUL R5, R5, 0.25 ;  /* 0x3e80000005051820 */ /* 0x000fe20000400000 */
[----:B------:R-:W-:Y:S01]  /*7140*/  @P1 FMUL R12, R12, 0.25 ;  /* 0x3e8000000c0c1820 */ /* 0x000fe20000400000 */
[----:B------:R-:W-:Y:S01]  /*7150*/  @P1 FMUL R10, R10, 0.25 ;  /* 0x3e8000000a0a1820 */ /* 0x000fe20000400000 */
[----:B------:R-:W-:Y:S01]  /*7160*/  @!P3 FMUL R4, R4, 16777216 ;  /* 0x4b8000000404b820 */ /* 0x000fe20000400000 */
[----:B------:R-:W-:Y:S01]  /*7170*/  @!P3 FMUL R5, R5, 16777216 ;  /* 0x4b8000000505b820 */ /* 0x000fe20000400000 */
[----:B------:R-:W-:Y:S01]  /*7180*/  @P1 FMUL R11, R11, 0.25 ;  /* 0x3e8000000b0b1820 */ /* 0x000fe20000400000 */
        /* <DEDUP_REMOVED lines=9> */
[----:B------:R-:W-:Y:S01]  /*7220*/  @!P3 FMUL R12, R12, 16777216 ;  /* 0x4b8000000c0cb820 */ /* 0x000fe20000400000 */
[C---:B---3--:R-:W-:Y:S01]  /*7230*/  FMUL R4, R69.reuse, R4 ;  /* 0x0000000445047220 */ /* 0x048fe20000400000 */
[----:B------:R-:W-:Y:S01]  /*7240*/  FMUL R5, R69, R5 ;  /* 0x0000000545057220 */ /* 0x000fe20000400000 */
        /* <DEDUP_REMOVED lines=11> */
[----:B------:R-:W-:Y:S01]  /*7300*/  @!P3 FMUL R11, R11, 16777216 ;  /* 0x4b8000000b0bb820 */ /* 0x000fe20000400000 */
        /* <DEDUP_REMOVED lines=46> */
[----:B------:R-:W-:Y:S01]  /*75f0*/  @!P3 FMUL R13, R13, 16777216 ;  /* 0x4b8000000d0db820 */ /* 0x000fe20000400000 */
[----:B------:R-:W-:Y:S01]  /*7600*/  @!P3 FMUL R26, R26, 16777216 ;  /* 0x4b8000001a1ab820 */ /* 0x000fe20000400000 */
[----:B------:R-:W-:Y:S01]  /*7610*/  @!P3 FMUL R27, R27, 16777216 ;  /* 0x4b8000001b1bb820 */ /* 0x000fe20000400000 */
[----:B------:R-:W-:Y:S01]  /*7620*/  FMUL R93, R69, R12 ;  /* 0x0000000c455d7220 */ /* 0x000fe20000400000 */
[----:B------:R-:W-:Y:S01]  /*7630*/  FFMA R108, R3, 0.69314718246459960938, R108 ;  /* 0x3f317218036c7823 */ /* 0x000fe2000000006c */
[----:B------:R-:W-:Y:S01]  /*7640*/  @!P3 FMUL R6, R6, 16777216 ;  /* 0x4b8000000606b820 */ /* 0x000fe20000400000 */
        /* <DEDUP_REMOVED lines=9> */
[C---:B------:R-:W-:Y:S01]  /*76e0*/  FMUL R92, R69.reuse, R10 ;  /* 0x0000000a455c7220 */ /* 0x040fe20000400000 */
[C---:B------:R-:W-:Y:S01]  /*76f0*/  FMUL R11, R69.reuse, R11 ;  /* 0x0000000b450b7220 */ /* 0x040fe20000400000 */
[C---:B------:R-:W-:Y:S01]  /*7700*/  FMUL R97, R69.reuse, R20 ;  /* 0x0000001445617220 */ /* 0x040fe20000400000 */
[----:B------:R-:W-:Y:S01]  /*7710*/  FMUL R12, R69, R21 ;  /* 0x00000015450c7220 */ /* 0x000fe20000400000 */
[----:B------:R-:W-:Y:S01]  /*7720*/  F2FP.BF16.F32.PACK_AB R3, R5, R4 ;  /* 0x000000040503723e */ /* 0x000fe200000010ff */
        /* <DEDUP_REMOVED lines=41> */
[----:B------:R-:W-:Y:S01]  /*79c0*/  FMUL R19, R69, R19 ;  /* 0x0000001345137220 */ /* 0x000fe20000400000 */
[----:B------:R-:W-:-:S02]  /*79d0*/  IMAD R5, R99, 0x30, RZ ;  /* 0x0000003063057824 */ /* 0x000fc400078e02ff */
        /* <DEDUP_REMOVED lines=56> */
[----:B------:R-:W-:Y:S01]  /*7d60*/  F2FP.BF16.F32.PACK_AB R92, R11, R92 ;  /* 0x0000005c0b5c723e */ /* 0x000fe200000010ff */
[C---:B------:R-:W-:Y:S01]  /*7d70*/  IMAD R11, R99.reuse, 0x6, RZ ;  /* 0x00000006630b7824 */ /* 0x040fe200078e02ff */
[----:B------:R-:W-:Y:S01]  /*7d80*/  F2FP.BF16.F32.PACK_AB R97, R12, R97 ;  /* 0x000000610c61723e */ /* 0x000fe200000010ff */
[C---:B------:R-:W-:Y:S01]  /*7d90*/  IMAD R27, R99.reuse, 0x28, RZ ;  /* 0x00000028631b7824 */ /* 0x040fe200078e02ff */
[----:B------:R-:W-:Y:S01]  /*7da0*/  IADD3.X R69, PT, PT, R70, UR5, R73, P4, P5 ;  /* 0x0000000546457c10 */ /* 0x000fe2000a7ea449 */
[----:B------:R-:W-:Y:S01]  /*7db0*/  IMAD R17, R99, 0x48, RZ ;  /* 0x0000004863117824 */ /* 0x000fe200078e02ff */
[----:B------:R-:W-:Y:S01]  /*7dc0*/  F2FP.BF16.F32.PACK_AB R96, R19, R96 ;  /* 0x000000601360723e */ /* 0x000fe200000010ff */
[----:B------:R-:W-:Y:S01]  /*7dd0*/  IMAD R19, R99, 0x50, RZ ;  /* 0x0000005063137824 */ /* 0x000fe200078e02ff */
[----:B------:R-:W-:Y:S01]  /*7de0*/  IADD3 R12, P3, PT, R5, R68, RZ ;  /* 0x00000044050c7210 */ /* 0x000fe20007f7e0ff */
[C---:B------:R-:W-:Y:S01]  /*7df0*/  IMAD R9, R99.reuse, 0x5, RZ ;  /* 0x0000000563097824 */ /* 0x040fe200078e02ff */
[----:B------:R-:W-:Y:S01]  /*7e00*/  F2FP.BF16.F32.PACK_AB R101, R14, R101 ;  /* 0x000000650e65723e */ /* 0x000fe200000010ff */
[----:B------:R-:W-:Y:S01]  /*7e10*/  IMAD R31, R99, 0x1c, RZ ;  /* 0x0000001c631f7824 */ /* 0x000fe200078e02ff */
[----:B------:R-:W-:Y:S01]  /*7e20*/  F2FP.BF16.F32.PACK_AB R90, R7, R90 ;  /* 0x0000005a075a723e */ /* 0x000fe200000010ff */
[----:B------:R-:W-:Y:S01]  /*7e30*/  IMAD R7, R99, 0x3, RZ ;  /* 0x0000000363077824 */ /* 0x000fe200078e02ff */
[----:B------:R-:W-:Y:S01]  /*7e40*/  F2FP.BF16.F32.PACK_AB R94, R15, R94 ;  /* 0x0000005e0f5e723e */ /* 0x000fe200000010ff */
[----:B------:R-:W-:Y:S01]  /*7e50*/  IMAD R15, R99, 0xc, RZ ;  /* 0x0000000c630f7824 */ /* 0x000fe200078e02ff */
[-C--:B------:R-:W-:Y:S01]  /*7e60*/  IADD3 R14, P1, PT, R13, R68.reuse, RZ ;  /* 0x000000440d0e7210 */ /* 0x080fe20007f3e0ff */
[C---:B------:R-:W-:Y:S01]  /*7e70*/  IMAD R35, R99.reuse, 0x38, RZ ;  /* 0x0000003863237824 */ /* 0x040fe200078e02ff */
[----:B------:R-:W-:Y:S01]  /*7e80*/  F2FP.BF16.F32.PACK_AB R105, R18, R105 ;  /* 0x000000691269723e */ /* 0x000fe200000010ff */
[----:B------:R-:W-:Y:S01]  /*7e90*/  IMAD R41, R99, 0x24, RZ ;  /* 0x0000002463297824 */ /* 0x000fe200078e02ff */
[----:B------:R-:W-:Y:S01]  /*7ea0*/  IADD3 R4, P0, PT, R181, R68, RZ ;  /* 0x00000044b5047210 */ /* 0x000fe20007f1e0ff */
[----:B------:R-:W-:Y:S01]  /*7eb0*/  IMAD R21, R99, 0x7, RZ ;  /* 0x0000000763157824 */ /* 0x000fe200078e02ff */
[----:B------:R-:W-:Y:S01]  /*7ec0*/  LEA.HI.X.SX32 R13, R13, R69, 0x1, P3 ;  /* 0x000000450d0d7211 */ /* 0x000fe200018f0eff */
[C---:B------:R-:W-:Y:S01]  /*7ed0*/  IMAD R39, R99.reuse, 0x12, RZ ;  /* 0x0000001263277824 */ /* 0x040fe200078e02ff */
[----:B------:R-:W-:Y:S01]  /*7ee0*/  F2FP.BF16.F32.PACK_AB R91, R6, R91 ;  /* 0x0000005b065b723e */ /* 0x000fe200000010ff */
[----:B------:R-:W-:Y:S01]  /*7ef0*/  IMAD R45, R99, 0x16, RZ ;  /* 0x00000016632d7824 */ /* 0x000fe200078e02ff */
[----:B------:R-:W-:Y:S01]  /*7f00*/  F2FP.BF16.F32.PACK_AB R100, R25, R100 ;  /* 0x000000641964723e */ /* 0x000fe200000010ff */
[----:B------:R-:W-:Y:S01]  /*7f10*/  IMAD R25, R99, 0xa, RZ ;  /* 0x0000000a63197824 */ /* 0x000fe200078e02ff */
[-C--:B------:R-:W-:Y:S01]  /*7f20*/  IADD3 R18, P3, PT, R11, R68.reuse, RZ ;  /* 0x000000440b127210 */ /* 0x080fe20007f7e0ff */
[----:B------:R-:W-:Y:S01]  /*7f30*/  IMAD R53, R99, 0x34, RZ ;  /* 0x0000003463357824 */ /* 0x000fe200078e02ff */
[-C--:B------:R-:W-:Y:S01]  /*7f40*/  IADD3 R6, P4, PT, R19, R68.reuse, RZ ;  /* 0x0000004413067210 */ /* 0x080fe20007f9e0ff */
[C---:B------:R-:W-:Y:S01]  /*7f50*/  IMAD R59, R99.reuse, 0x3c, RZ ;  /* 0x0000003c633b7824 */ /* 0x040fe200078e02ff */
[----:B------:R-:W-:Y:S01]  /*7f60*/  F2FP.BF16.F32.PACK_AB R103, R16, R103 ;  /* 0x000000671067723e */ /* 0x000fe200000010ff */
[----:B------:R-:W-:Y:S01]  /*7f70*/  IMAD R67, R99, 0x26, RZ ;  /* 0x0000002663437824 */ /* 0x000fe200078e02ff */
[-C--:B------:R-:W-:Y:S01]  /*7f80*/  LEA.HI.X.SX32 R5, R5, R69.reuse, 0x1, P0 ;  /* 0x0000004505057211 */ /* 0x080fe200000f0eff */
[----:B------:R-:W-:Y:S01]  /*7f90*/  IMAD R49, R99, 0xf, RZ ;  /* 0x0000000f63317824 */ /* 0x000fe200078e02ff */
[----:B------:R-:W-:Y:S01]  /*7fa0*/  IADD3 R16, P0, PT, R15, R68, RZ ;  /* 0x000000440f107210 */ /* 0x000fe20007f1e0ff */
[----:B------:R-:W-:Y:S01]  /*7fb0*/  IMAD R73, R99, 0x2a, RZ ;  /* 0x0000002a63497824 */ /* 0x000fe200078e02ff */
[----:B------:R-:W-:Y:S01]  /*7fc0*/  LEA.HI.X.SX32 R19, R7, R69, 0x1, P3 ;  /* 0x0000004507137211 */ /* 0x000fe200018f0eff */
[C---:B------:R-:W-:Y:S01]  /*7fd0*/  IMAD R65, R99.reuse, 0x15, RZ ;  /* 0x0000001563417824 */ /* 0x040fe200078e02ff */
[----:B------:R-:W-:Y:S01]  /*7fe0*/  F2FP.BF16.F32.PACK_AB R113, R26, R113 ;  /* 0x000000711a71723e */ /* 0x000fe200000010ff */
        /* <DEDUP_REMOVED lines=9> */
[----:B------:R-:W-:Y:S01]  /*8080*/  IADD3 R10, P2, PT, R17, R68, RZ ;  /* 0x00000044110a7210 */ /* 0x000fe20007f5e0ff */
[C---:B------:R-:W-:Y:S01]  /*8090*/  IMAD R155, R99.reuse, 0x42, RZ ;  /* 0x00000042639b7824 */ /* 0x040fe200078e02ff */
[----:B------:R-:W-:Y:S01]  /*80a0*/  F2FP.BF16.F32.PACK_AB R93, R8, R93 ;  /* 0x0000005d085d723e */ /* 0x000fe200000010ff */
[----:B------:R-:W-:Y:S01]  /*80b0*/  IMAD R79, R99, 0x1b, RZ ;  /* 0x0000001b634f7824 */ /* 0x000fe200078e02ff */
[----:B------:R-:W-:Y:S01]  /*80c0*/  F2FP.BF16.F32.PACK_AB R104, R33, R104 ;  /* 0x000000682168723e */ /* 0x000fe200000010ff */
[C---:B------:R-:W-:Y:S01]  /*80d0*/  IMAD R33, R99.reuse, 0xe, RZ ;  /* 0x0000000e63217824 */ /* 0x040fe200078e02ff */
[----:B------:R-:W-:Y:S01]  /*80e0*/  F2FP.BF16.F32.PACK_AB R109, R22, R109 ;  /* 0x0000006d166d723e */ /* 0x000fe200000010ff */
[----:B------:R-:W-:Y:S01]  /*80f0*/  IMAD R159, R99, 0x46, RZ ;  /* 0x00000046639f7824 */ /* 0x000fe200078e02ff */
[----:B------:R-:W-:Y:S01]  /*8100*/  LEA.HI.X.SX32 R17, R11, R69, 0x1, P0 ;  /* 0x000000450b117211 */ /* 0x000fe200000f0eff */
[----:B------:R-:W-:Y:S01]  /*8110*/  IMAD R83, R99, 0x1d, RZ ;  /* 0x0000001d63537824 */ /* 0x000fe200078e02ff */
[-C--:B------:R-:W-:Y:S01]  /*8120*/  IADD3 R8, P5, PT, R197, R68.reuse, RZ ;  /* 0x00000044c5087210 */ /* 0x080fe20007fbe0ff */
[----:B------:R-:W-:Y:S01]  /*8130*/  IMAD R161, R99, 0x4a, RZ ;  /* 0x0000004a63a17824 */ /* 0x000fe200078e02ff */
[-C--:B------:R-:W-:Y:S01]  /*8140*/  IADD3 R22, P0, PT, R27, R68.reuse, RZ ;  /* 0x000000441b167210 */ /* 0x080fe20007f1e0ff */
[C---:B------:R-:W-:Y:S01]  /*8150*/  IMAD R87, R99.reuse, 0x1f, RZ ;  /* 0x0000001f63577824 */ /* 0x040fe200078e02ff */
[----:B------:R-:W-:Y:S01]  /*8160*/  F2FP.BF16.F32.PACK_AB R125, R32, R125 ;  /* 0x0000007d207d723e */ /* 0x000fe200000010ff */
[----:B------:R-:W-:Y:S01]  /*8170*/  IMAD R165, R99, 0x4e, RZ ;  /* 0x0000004e63a57824 */ /* 0x000fe200078e02ff */
[----:B------:R-:W-:Y:S01]  /*8180*/  LEA.HI.X.SX32 R27, R9, R69, 0x1, P4 ;  /* 0x00000045091b7211 */ /* 0x000fe200020f0eff */
[C---:B------:R-:W-:Y:S01]  /*8190*/  IMAD R167, R99.reuse, 0x52, RZ ;  /* 0x0000005263a77824 */ /* 0x040fe200078e02ff */
        /* <DEDUP_REMOVED lines=12> */
[----:B------:R-:W-:Y:S01]  /*8260*/  F2FP.BF16.F32.PACK_AB R112, R47, R112 ;  /* 0x000000702f70723e */ /* 0x000fe200000010ff */
[----:B------:R-:W-:Y:S01]  /*8270*/  IMAD R47, R99, 0x2c, RZ ;  /* 0x0000002c632f7824 */ /* 0x000fe200078e02ff */
[----:B------:R-:W-:Y:S01]  /*8280*/  LEA.HI.X.SX32 R33, R33, R69, 0x1, P4 ;  /* 0x0000004521217211 */ /* 0x000fe200020f0eff */
        /* <DEDUP_REMOVED lines=9> */
[-C--:B------:R-:W-:Y:S01]  /*8320*/  IADD3 R30, P3, PT, R35, R68.reuse, RZ ;  /* 0x00000044231e7210 */ /* 0x080fe20007f7e0ff */
[----:B------:R-:W-:Y:S01]  /*8330*/  IMAD R187, R99, 0x66, RZ ;  /* 0x0000006663bb7824 */ /* 0x000fe200078e02ff */
[-C--:B------:R-:W-:Y:S01]  /*8340*/  LEA.HI.X.SX32 R35, R21, R69.reuse, 0x1, P5 ;  /* 0x0000004515237211 */ /* 0x080fe200028f0eff */
[----:B------:R-:W-:Y:S01]  /*8350*/  IMAD R137, R99, 0x2d, RZ ;  /* 0x0000002d63897824 */ /* 0x000fe200078e02ff */
[-C--:B------:R-:W-:Y:S01]  /*8360*/  IADD3 R40, P5, PT, R39, R68.reuse, RZ ;  /* 0x0000004427287210 */ /* 0x080fe20007fbe0ff */
[----:B------:R-:W-:Y:S01]  /*8370*/  IMAD R191, R99, 0x6a, RZ ;  /* 0x0000006a63bf7824 */ /* 0x000fe200078e02ff */
[----:B------:R-:W-:Y:S01]  /*8380*/  LEA.HI.X.SX32 R39, R39, R69, 0x1, P4 ;  /* 0x0000004527277211 */ /* 0x000fe200020f0eff */
[----:B------:R-:W-:Y:S01]  /*8390*/  IMAD R139, R99, 0x2f, RZ ;  /* 0x0000002f638b7824 */ /* 0x000fe200078e02ff */
[----:B------:R-:W-:Y:S01]  /*83a0*/  IADD3 R44, P4, PT, R47, R68, RZ ;  /* 0x000000442f2c7210 */ /* 0x000fe20007f9e0ff */
[----:B------:R-:W-:Y:S01]  /*83b0*/  IMAD R195, R99, 0x6e, RZ ;  /* 0x0000006e63c37824 */ /* 0x000fe200078e02ff */
[----:B------:R-:W-:Y:S01]  /*83c0*/  F2FP.BF16.F32.PACK_AB R106, R37, R106 ;  /* 0x0000006a256a723e */ /* 0x000fe200000010ff */
[C---:B------:R-:W-:Y:S01]  /*83d0*/  IMAD R37, R99.reuse, 0xb, RZ ;  /* 0x0000000b63257824 */ /* 0x040fe200078e02ff */
[----:B------:R-:W-:Y:S01]  /*83e0*/  F2FP.BF16.F32.PACK_AB R107, R20, R107 ;  /* 0x0000006b146b723e */ /* 0x000fe200000010ff */
[----:B------:R-:W-:Y:S01]  /*83f0*/  IMAD R141, R99, 0x31, RZ ;  /* 0x00000031638d7824 */ /* 0x000fe200078e02ff */
[-C--:B------:R-:W-:Y:S01]  /*8400*/  LEA.HI.X.SX32 R15, R15, R69.reuse, 0x1, P1 ;  /* 0x000000450f0f7211 */ /* 0x080fe200008f0eff */
[----:B------:R-:W-:Y:S01]  /*8410*/  IMAD R199, R99, 0x72, RZ ;  /* 0x0000007263c77824 */ /* 0x000fe200078e02ff */
[-C--:B------:R-:W-:Y:S01]  /*8420*/  LEA.HI.X.SX32 R11, R41, R69.reuse, 0x1, P2 ;  /* 0x00000045290b7211 */ /* 0x080fe200010f0eff */
        /* <DEDUP_REMOVED lines=20> */
[----:B------:R1:W-:Y:S01]  /*8570*/  STG.E.U16 desc[UR34][R68.64], R3 ;  /* 0x0000000344007986 */ /* 0x0003e2000c101522 */
[----:B------:R-:W-:Y:S01]  /*8580*/  F2FP.BF16.F32.PACK_AB R124, R57, R124 ;  /* 0x0000007c397c723e */ /* 0x000fe200000010ff */
[----:B------:R-:W-:Y:S01]  /*8590*/  IMAD R57, R99, 0x1e, RZ ;  /* 0x0000001e63397824 */ /* 0x000fe200078e02ff */
[----:B------:R-:W-:Y:S01]  /*85a0*/  IADD3 R28, P0, PT, R189, R68, RZ ;  /* 0x00000044bd1c7210 */ /* 0x000fe20007f1e0ff */
[----:B------:R-:W2:Y:S01]  /*85b0*/  LDCU UR4, c[0x0][0x3ec] ;  /* 0x00007d80ff0477ac */ /* 0x000ea20008000800 */
[----:B------:R-:W-:-:S02]  /*85c0*/  LEA.HI.X.SX32 R47, R37, R69, 0x1, P5 ;  /* 0x00000045252f7211 */ /* 0x000fc400028f0eff */
[----:B------:R-:W-:Y:S02]  /*85d0*/  IADD3 R52, P5, PT, R51, R68, RZ ;  /* 0x0000004433347210 */ /* 0x000fe40007fbe0ff */
[----:B------:R-:W-:Y:S01]  /*85e0*/  F2FP.BF16.F32.PACK_AB R130, R63, R130 ;  /* 0x000000823f82723e */ /* 0x000fe200000010ff */
[----:B------:R-:W-:Y:S01]  /*85f0*/  IMAD R63, R99, 0x22, RZ ;  /* 0x00000022633f7824 */ /* 0x000fe200078e02ff */
[-C--:B------:R-:W-:Y:S02]  /*8600*/  LEA.HI.X.SX32 R51, R51, R69.reuse, 0x1, P4 ;  /* 0x0000004533337211 */ /* 0x080fe400020f0eff */
[-C--:B------:R-:W-:Y:S02]  /*8610*/  IADD3 R56, P4, PT, R59, R68.reuse, RZ ;  /* 0x000000443b387210 */ /* 0x080fe40007f9e0ff */
[----:B------:R-:W-:Y:S02]  /*8620*/  LEA.HI.X.SX32 R31, R31, R69, 0x1, P3 ;  /* 0x000000451f1f7211 */ /* 0x000fe400018f0eff */
[----:B------:R-:W-:-:S02]  /*8630*/  IADD3 R42, P2, PT, R157, R68, RZ ;  /* 0x000000449d2a7210 */ /* 0x000fc40007f5e0ff */
[-C--:B------:R-:W-:Y:S02]  /*8640*/  LEA.HI.X.SX32 R29, R53, R69.reuse, 0x1, P0 ;  /* 0x00000045351d7211 */ /* 0x080fe400000f0eff */
[----:B------:R-:W-:Y:S01]  /*8650*/  IADD3 R36, P3, PT, R205, R68, RZ ;  /* 0x00000044cd247210 */ /* 0x000fe20007f7e0ff */
[----:B--2---:R-:W-:Y:S01]  /*8660*/  UIMAD UR4, UR7, UR4, URZ ;  /* 0x00000004070472a4 */ /* 0x004fe2000f8e02ff */
[-C--:B------:R-:W-:Y:S02]  /*8670*/  LEA.HI.X.SX32 R53, R43, R69.reuse, 0x1, P5 ;  /* 0x000000452b357211 */ /* 0x080fe400028f0eff */
[----:B------:R-:W-:Y:S01]  /*8680*/  F2FP.BF16.F32.PACK_AB R122, R55, R122 ;  /* 0x0000007a377a723e */ /* 0x000fe200000010ff */
[----:B------:R-:W-:Y:S01]  /*8690*/  IMAD R55, R99, 0x11, RZ ;  /* 0x0000001163377824 */ /* 0x000fe200078e02ff */
[----:B------:R-:W-:Y:S01]  /*86a0*/  IADD3 R58, P5, PT, R57, R68, RZ ;  /* 0x00000044393a7210 */ /* 0x000fe20007fbe0ff */
[----:B------:R-:W-:Y:S01]  /*86b0*/  USHF.L.U32 UR6, UR4, 0x2, URZ ;  /* 0x0000000204067899 */ /* 0x000fe200080006ff */
[----:B------:R-:W-:Y:S01]  /*86c0*/  F2FP.BF16.F32.PACK_AB R128, R61, R128 ;  /* 0x000000803d80723e */ /* 0x000fe200000010ff */
[----:B------:R-:W-:Y:S01]  /*86d0*/  IMAD R61, R99, 0x13, RZ ;  /* 0x00000013633d7824 */ /* 0x000fe200078e02ff */
[----:B------:R-:W-:Y:S01]  /*86e0*/  LEA.HI.X.SX32 R57, R57, R69, 0x1, P4 ;  /* 0x0000004539397211 */ /* 0x000fe200020f0eff */
[----:B------:R-:W-:Y:S01]  /*86f0*/  UIMAD.WIDE UR4, UR4, 0x4, URZ ;  /* 0x00000004040478a5 */ /* 0x000fe2000f8e02ff */
[----:B------:R-:W-:-:S02]  /*8700*/  IADD3 R48, P1, PT, R163, R68, RZ ;  /* 0x00000044a3307210 */ /* 0x000fc40007f3e0ff */
[CC--:B------:R-:W-:Y:S02]  /*8710*/  IADD3 R62, P4, PT, R63.reuse, R68.reuse, RZ ;  /* 0x000000443f3e7210 */ /* 0x0c0fe40007f9e0ff */
[-C--:B------:R-:W-:Y:S02]  /*8720*/  LEA.HI.X.SX32 R43, R63, R69.reuse, 0x1, P2 ;  /* 0x000000453f2b7211 */ /* 0x080fe400010f0eff */
[-C--:B------:R-:W-:Y:S01]  /*8730*/  IADD3 R54, P0, PT, R169, R68.reuse, RZ ;  /* 0x00000044a9367210 */ /* 0x080fe20007f1e0ff */
[----:B------:R-:W-:Y:S01]  /*8740*/  IMAD R169, R99, 0x3f, RZ ;  /* 0x0000003f63a97824 */ /* 0x000fe200078e02ff */
[----:B------:R-:W-:Y:S02]  /*8750*/  LEA.HI.X.SX32 R37, R59, R69, 0x1, P3 ;  /* 0x000000453b257211 */ /* 0x000fe400018f0eff */
[-C--:B------:R-:W-:Y:S02]  /*8760*/  IADD3 R66, P2, PT, R67, R68.reuse, RZ ;  /* 0x0000004443427210 */ /* 0x080fe40007f5e0ff */
[----:B------:R-:W-:-:S02]  /*8770*/  IADD3 R60, P3, PT, R177, R68, RZ ;  /* 0x00000044b13c7210 */ /* 0x000fc40007f7e0ff */
[-C--:B------:R-:W-:Y:S02]  /*8780*/  LEA.HI.X.SX32 R59, R49, R69.reuse, 0x1, P5 ;  /* 0x00000045313b7211 */ /* 0x080fe400028f0eff */
[-C--:B------:R-:W-:Y:S02]  /*8790*/  LEA.HI.X.SX32 R63, R55, R69.reuse, 0x1, P4 ;  /* 0x00000045373f7211 */ /* 0x080fe400020f0eff */
[-C--:B------:R-:W-:Y:S02]  /*87a0*/  LEA.HI.X.SX32 R49, R67, R69.reuse, 0x1, P1 ;  /* 0x0000004543317211 */ /* 0x080fe400008f0eff */
[----:B------:R-:W-:Y:S02]  /*87b0*/  IADD3 R72, P1, PT, R73, R68, RZ ;  /* 0x0000004449487210 */ /* 0x000fe40007f3e0ff */
[-C--:B------:R-:W-:Y:S02]  /*87c0*/  LEA.HI.X.SX32 R67, R61, R69.reuse, 0x1, P2 ;  /* 0x000000453d437211 */ /* 0x080fe400010f0eff */
[----:B------:R-:W-:-:S02]  /*87d0*/  LEA.HI.X.SX32 R55, R73, R69, 0x1, P0 ;  /* 0x0000004549377211 */ /* 0x000fc400000f0eff */
[-C--:B------:R-:W-:Y:S02]  /*87e0*/  IADD3 R64, P5, PT, R185, R68.reuse, RZ ;  /* 0x00000044b9407210 */ /* 0x080fe40007fbe0ff */
[CC--:B------:R-:W-:Y:S02]  /*87f0*/  IADD3 R76, P0, PT, R77.reuse, R68.reuse, RZ ;  /* 0x000000444d4c7210 */ /* 0x0c0fe40007f1e0ff */
[----:B------:R-:W-:Y:S02]  /*8800*/  LEA.HI.X.SX32 R61, R77, R69, 0x1, P3 ;  /* 0x000000454d3d7211 */ /* 0x000fe400018f0eff */
[-C--:B------:R-:W-:Y:S02]  /*8810*/  IADD3 R70, P4, PT, R193, R68.reuse, RZ ;  /* 0x00000044c1467210 */ /* 0x080fe40007f9e0ff */
        /* <DEDUP_REMOVED lines=10> */
[-C--:B------:R-:W-:Y:S02]  /*88c0*/  LEA.HI.X.SX32 R75, R89, R69.reuse, 0x1, P2 ;  /* 0x00000045594b7211 */ /* 0x080fe400010f0eff */
[-C--:B------:R-:W-:Y:S02]  /*88d0*/  IADD3 R116, P2, PT, R117, R68.reuse, RZ ;  /* 0x0000004475747210 */ /* 0x080fe40007f5e0ff */
[-C--:B------:R-:W-:Y:S02]  /*88e0*/  IADD3 R82, P0, PT, R155, R68.reuse, RZ ;  /* 0x000000449b527210 */ /* 0x080fe40007f1e0ff */
[----:B------:R-:W-:Y:S01]  /*88f0*/  IADD3 R86, P3, PT, R159, R68, RZ ;  /* 0x000000449f567210 */ /* 0x000fe20007f7e0ff */
[----:B------:R-:W-:Y:S01]  /*8900*/  IMAD R159, R99, 0x7e, RZ ;  /* 0x0000007e639f7824 */ /* 0x000fe200078e02ff */
[----:B------:R-:W-:-:S02]  /*8910*/  LEA.HI.X.SX32 R85, R79, R69, 0x1, P5 ;  /* 0x000000454f557211 */ /* 0x000fc400028f0eff */
[-C--:B------:R-:W-:Y:S02]  /*8920*/  IADD3 R114, P5, PT, R161, R68.reuse, RZ ;  /* 0x00000044a1727210 */ /* 0x080fe40007fbe0ff */
[-C--:B------:R-:W-:Y:S02]  /*8930*/  LEA.HI.X.SX32 R89, R83, R69.reuse, 0x1, P4 ;  /* 0x0000004553597211 */ /* 0x080fe400020f0eff */
[-C--:B------:R-:W-:Y:S02]  /*8940*/  LEA.HI.X.SX32 R79, R117, R69.reuse, 0x1, P1 ;  /* 0x00000045754f7211 */ /* 0x080fe400008f0eff */
[-C--:B------:R-:W-:Y:S01]  /*8950*/  IADD3 R120, P4, PT, R165, R68.reuse, RZ ;  /* 0x00000044a5787210 */ /* 0x080fe20007f9e0ff */
[----:B------:R-:W-:Y:S01]  /*8960*/  IMAD.SHL.U32 R165, R99, 0x10, RZ ;  /* 0x0000001063a57824 */ /* 0x000fe200078e00ff */
[----:B------:R-:W-:Y:S02]  /*8970*/  IADD3 R126, P1, PT, R167, R68, RZ ;  /* 0x00000044a77e7210 */ /* 0x000fe40007f3e0ff */
[----:B------:R-:W-:-:S02]  /*8980*/  LEA.HI.X.SX32 R117, R87, R69, 0x1, P2 ;  /* 0x0000004557757211 */ /* 0x000fc400010f0eff */
[-C--:B------:R-:W-:Y:S02]  /*8990*/  IADD3 R132, P2, PT, R171, R68.reuse, RZ ;  /* 0x00000044ab847210 */ /* 0x080fe40007f5e0ff */
[-C--:B------:R-:W-:Y:S02]  /*89a0*/  LEA.HI.X.SX32 R83, R115, R69.reuse, 0x1, P0 ;  /* 0x0000004573537211 */ /* 0x080fe400000f0eff */
[-C--:B------:R-:W-:Y:S02]  /*89b0*/  IADD3 R134, P0, PT, R175, R68.reuse, RZ ;  /* 0x00000044af867210 */ /* 0x080fe40007f1e0ff */
[-C--:B------:R-:W-:Y:S02]  /*89c0*/  LEA.HI.X.SX32 R87, R121, R69.reuse, 0x1, P3 ;  /* 0x0000004579577211 */ /* 0x080fe400018f0eff */
[----:B------:R-:W-:Y:S02]  /*89d0*/  IADD3 R136, P3, PT, R179, R68, RZ ;  /* 0x00000044b3887210 */ /* 0x000fe40007f7e0ff */
[----:B------:R-:W-:-:S02]  /*89e0*/  LEA.HI.X.SX32 R115, R127, R69, 0x1, P5 ;  /* 0x000000457f737211 */ /* 0x000fc400028f0eff */
[-C--:B------:R-:W-:Y:S02]  /*89f0*/  IADD3 R138, P5, PT, R183, R68.reuse, RZ ;  /* 0x00000044b78a7210 */ /* 0x080fe40007fbe0ff */
[-C--:B------:R-:W-:Y:S01]  /*8a00*/  LEA.HI.X.SX32 R121, R131, R69.reuse, 0x1, P4 ;  /* 0x0000004583797211 */ /* 0x080fe200020f0eff */
[----:B------:R-:W-:Y:S01]  /*8a10*/  IMAD.SHL.U32 R131, R99, 0x2, RZ ;  /* 0x0000000263837824 */ /* 0x000fe200078e00ff */
[-C--:B------:R-:W-:Y:S02]  /*8a20*/  LEA.HI.X.SX32 R127, R133, R69.reuse, 0x1, P1 ;  /* 0x00000045857f7211 */ /* 0x080fe400008f0eff */
[-C--:B------:R-:W-:Y:S02]  /*8a30*/  IADD3 R140, P4, PT, R187, R68.reuse, RZ ;  /* 0x00000044bb8c7210 */ /* 0x080fe40007f9e0ff */
[----:B------:R-:W-:Y:S02]  /*8a40*/  LEA.HI.X.SX32 R133, R135, R69, 0x1, P2 ;  /* 0x0000004587857211 */ /* 0x000fe400010f0eff */
[----:B------:R-:W-:-:S02]  /*8a50*/  IADD3 R142, P1, PT, R191, R68, RZ ;  /* 0x00000044bf8e7210 */ /* 0x000fc40007f3e0ff */
[-C--:B------:R-:W-:Y:S02]  /*8a60*/  LEA.HI.X.SX32 R135, R137, R69.reuse, 0x1, P0 ;  /* 0x0000004589877211 */ /* 0x080fe400000f0eff */
[-C--:B------:R-:W-:Y:S02]  /*8a70*/  IADD3 R144, P2, PT, R195, R68.reuse, RZ ;  /* 0x00000044c3907210 */ /* 0x080fe40007f5e0ff */
[-C--:B------:R-:W-:Y:S02]  /*8a80*/  LEA.HI.X.SX32 R137, R139, R69.reuse, 0x1, P3 ;  /* 0x000000458b897211 */ /* 0x080fe400018f0eff */
[-C--:B------:R-:W-:Y:S02]  /*8a90*/  IADD3 R146, P0, PT, R199, R68.reuse, RZ ;  /* 0x00000044c7927210 */ /* 0x080fe40007f1e0ff */
[----:B------:R-:W-:Y:S02]  /*8aa0*/  LEA.HI.X.SX32 R139, R141, R69, 0x1, P5 ;  /* 0x000000458d8b7211 */ /* 0x000fe400028f0eff */
[----:B------:R-:W-:-:S02]  /*8ab0*/  IADD3 R148, P5, PT, R207, R68, RZ ;  /* 0x00000044cf947210 */ /* 0x000fc40007fbe0ff */
[-C--:B------:R-:W-:Y:S02]  /*8ac0*/  LEA.HI.X.SX32 R141, R143, R69.reuse, 0x1, P4 ;  /* 0x000000458f8d7211 */ /* 0x080fe400020f0eff */
[-C--:B------:R-:W-:Y:S02]  /*8ad0*/  LEA.HI.X.SX32 R143, R145, R69.reuse, 0x1, P1 ;  /* 0x00000045918f7211 */ /* 0x080fe400008f0eff */
[-C--:B------:R-:W-:Y:S02]  /*8ae0*/  LEA.HI.X.SX32 R145, R147, R69.reuse, 0x1, P2 ;  /* 0x0000004593917211 */ /* 0x080fe400010f0eff */
[-C--:B------:R-:W-:Y:S02]  /*8af0*/  LEA.HI.X.SX32 R147, R149, R69.reuse, 0x1, P0 ;  /* 0x0000004595937211 */ /* 0x080fe400000f0eff */
[----:B------:R-:W-:Y:S02]  /*8b00*/  IADD3 R150, P3, PT, R203, R68, RZ ;  /* 0x00000044cb967210 */ /* 0x000fe40007f7e0ff */
[----:B------:R-:W-:-:S02]  /*8b10*/  LEA.HI.X.SX32 R149, R153, R69, 0x1, P5 ;  /* 0x0000004599957211 */ /* 0x000fc400028f0eff */
[-C--:B------:R-:W-:Y:S02]  /*8b20*/  IADD3 R156, P5, PT, R131, R68.reuse, RZ ;  /* 0x00000044839c7210 */ /* 0x080fe40007fbe0ff */
[----:B------:R-:W-:Y:S02]  /*8b30*/  LEA.HI.X.SX32 R151, R151, R69, 0x1, P3 ;  /* 0x0000004597977211 */ /* 0x000fe400018f0eff */
[C---:B------:R-:W-:Y:S02]  /*8b40*/  SHF.L.U32 R153, R99.reuse, 0x2, RZ ;  /* 0x0000000263997819 */ /* 0x040fe400000006ff */
[C---:B------:R-:W-:Y:S02]  /*8b50*/  SHF.L.U32 R155, R99.reuse, 0x3, RZ ;  /* 0x00000003639b7819 */ /* 0x040fe400000006ff */
[CC--:B------:R-:W-:Y:S02]  /*8b60*/  LEA R160, P3, R99.reuse, R68.reuse, 0x3 ;  /* 0x0000004463a07211 */ /* 0x0c0fe400078618ff */
[----:B------:R-:W-:-:S02]  /*8b70*/  LEA R162, P2, R99, R68, 0x4 ;  /* 0x0000004463a27211 */ /* 0x000fc400078420ff */
[C---:B------:R-:W-:Y:S02]  /*8b80*/  LEA.HI.X.SX32 R157, R99.reuse, R69, 0x1, P5 ;  /* 0x00000045639d7211 */ /* 0x040fe400028f0eff */
[C---:B------:R-:W-:Y:S02]  /*8b90*/  SHF.L.U32 R167, R99.reuse, 0x5, RZ ;  /* 0x0000000563a77819 */ /* 0x040fe400000006ff */
[CC--:B------:R-:W-:Y:S02]  /*8ba0*/  LEA R158, P4, R99.reuse, R68.reuse, 0x2 ;  /* 0x00000044639e7211 */ /* 0x0c0fe400078810ff */
[CC--:B------:R-:W-:Y:S02]  /*8bb0*/  LEA R164, P1, R99.reuse, R68.reuse, 0x5 ;  /* 0x0000004463a47211 */ /* 0x0c0fe400078228ff */
[-C--:B------:R-:W-:Y:S02]  /*8bc0*/  LEA R154, P0, R99, R68.reuse, 0x6 ;  /* 0x00000044639a7211 */ /* 0x080fe400078030ff */
[----:B------:R-:W-:-:S02]  /*8bd0*/  IADD3 R152, P5, PT, R159, R68, RZ ;  /* 0x000000449f987210 */ /* 0x000fc40007fbe0ff */
[-C--:B------:R-:W-:Y:S02]  /*8be0*/  LEA.HI.X.SX32 R161, R153, R69.reuse, 0x1, P3 ;  /* 0x0000004599a17211 */ /* 0x080fe400018f0eff */
[-C--:B------:R-:W-:Y:S02]  /*8bf0*/  LEA.HI.X.SX32 R163, R155, R69.reuse, 0x1, P2 ;  /* 0x000000459ba37211 */ /* 0x080fe400010f0eff */
[-C--:B------:R-:W-:Y:S02]  /*8c00*/  LEA.HI.X.SX32 R159, R131, R69.reuse, 0x1, P4 ;  /* 0x00000045839f7211 */ /* 0x080fe400020f0eff */
[-C--:B------:R-:W-:Y:S02]  /*8c10*/  LEA.HI.X.SX32 R165, R165, R69.reuse, 0x1, P1 ;  /* 0x00000045a5a57211 */ /* 0x080fe400008f0eff */
[-C--:B------:R-:W-:Y:S02]  /*8c20*/  LEA.HI.X.SX32 R155, R167, R69.reuse, 0x1, P0 ;  /* 0x00000045a79b7211 */ /* 0x080fe400000f0eff */
[----:B------:R-:W-:-:S02]  /*8c30*/  LEA.HI.X.SX32 R153, R169, R69, 0x1, P5 ;  /* 0x00000045a9997211 */ /* 0x000fc400028f0eff */
[----:B-1----:R-:W-:Y:S02]  /*8c40*/  PRMT R69, R3, 0x7632, R69 ;  /* 0x0000763203457816 */ /* 0x002fe40000000045 */
[----:B------:R-:W-:Y:S02]  /*8c50*/  PRMT R99, R90, 0x7632, R99 ;  /* 0x000076325a637816 */ /* 0x000fe40000000063 */
[----:B------:R-:W-:Y:S01]  /*8c60*/  PRMT R3, R92, 0x7632, R3 ;  /* 0x000076325c037816 */ /* 0x000fe20000000003 */
[----:B------:R1:W-:Y:S01]  /*8c70*/  STG.E.U16 desc[UR34][R156.64], R69 ;  /* 0x000000459c007986 */ /* 0x0003e2000c101522 */
[----:B------:R-:W-:-:S03]  /*8c80*/  PRMT R68, R118, 0x7632, R68 ;  /* 0x0000763276447816 */ /* 0x000fc60000000044 */
[----:B------:R-:W-:Y:S04]  /*8c90*/  STG.E.U16 desc[UR34][R158.64], R90 ;  /* 0x0000005a9e007986 */ /* 0x000fe8000c101522 */
[----:B------:R2:W-:Y:S04]  /*8ca0*/  STG.E.U16 desc[UR34][R18.64], R99 ;  /* 0x0000006312007986 */ /* 0x0005e8000c101522 */
[----:B------:R-:W-:Y:S01]  /*8cb0*/  STG.E.U16 desc[UR34][R160.64], R91 ;  /* 0x0000005ba0007986 */ /* 0x000fe2000c101522 */
[----:B-1----:R-:W-:Y:S02]  /*8cc0*/  PRMT R69, R119, 0x7632, R69 ;  /* 0x0000763277457816 */ /* 0x002fe40000000045 */
[----:B--2---:R-:W-:-:S02]  /*8cd0*/  PRMT R19, R91, 0x7632, R19 ;  /* 0x000076325b137816 */ /* 0x004fc40000000013 */
[----:B------:R-:W-:-:S03]  /*8ce0*/  PRMT R18, R94, 0x7632, R18 ;  /* 0x000076325e127816 */ /* 0x000fc60000000012 */
[----:B------:R1:W-:Y:S04]  /*8cf0*/  STG.E.U16 desc[UR34][R26.64], R19 ;  /* 0x000000131a007986 */ /* 0x0003e8000c101522 */
[----:B------:R2:W-:Y:S04]  /*8d00*/  STG.E.U16 desc[UR34][R16.64], R92 ;  /* 0x0000005c10007986 */ /* 0x0005e8000c101522 */
[----:B------:R3:W-:Y:S04]  /*8d10*/  STG.E.U16 desc[UR34][R34.64], R3 ;  /* 0x0000000322007986 */ /* 0x0007e8000c101522 */
[----:B------:R-:W-:Y:S01]  /*8d20*/  STG.E.U16 desc[UR34][R162.64], R93 ;  /* 0x0000005da2007986 */ /* 0x000fe2000c101522 */
[----:B-1----:R-:W-:-:S02]  /*8d30*/  PRMT R26, R95, 0x7632, R26 ;  /* 0x000076325f1a7816 */ /* 0x002fc4000000001a */
[----:B--2---:R-:W-:Y:S02]  /*8d40*/  PRMT R17, R93, 0x7632, R17 ;  /* 0x000076325d117816 */ /* 0x004fe40000000011 */
[----:B---3--:R-:W-:-:S03]  /*8d50*/  PRMT R3, R96, 0x7632, R3 ;  /* 0x0000763260037816 */ /* 0x008fc60000000003 */
[----:B------:R1:W-:Y:S04]  /*8d60*/  STG.E.U16 desc[UR34][R40.64], R17 ;  /* 0x0000001128007986 */ /* 0x0003e8000c101522 */
[----:B------:R-:W-:Y:S04]  /*8d70*/  STG.E.U16 desc[UR34][R24.64], R94 ;  /* 0x0000005e18007986 */ /* 0x000fe8000c101522 */
[----:B------:R-:W-:Y:S04]  /*8d80*/  STG.E.U16 desc[UR34][R46.64], R18 ;  /* 0x000000122e007986 */ /* 0x000fe8000c101522 */
[----:B------:R2:W-:Y:S01]  /*8d90*/  STG.E.U16 desc[UR34][R14.64], R95 ;  /* 0x0000005f0e007986 */ /* 0x0005e2000c101522 */
[----:B-1----:R-:W-:-:S02]  /*8da0*/  PRMT R40, R102, 0x7632, R40 ;  /* 0x0000763266287816 */ /* 0x002fc40000000028 */
[----:B------:R-:W-:Y:S01]  /*8db0*/  PRMT R41, R106, 0x7632, R41 ;  /* 0x000076326a297816 */ /* 0x000fe20000000029 */
[----:B------:R-:W-:Y:S04]  /*8dc0*/  STG.E.U16 desc[UR34][R52.64], R26 ;  /* 0x0000001a34007986 */ /* 0x000fe8000c101522 */
[----:B------:R1:W-:Y:S01]  /*8dd0*/  STG.E.U16 desc[UR34][R32.64], R96 ;  /* 0x0000006020007986 */ /* 0x0003e2000c101522 */
[----:B--2---:R-:W-:-:S03]  /*8de0*/  PRMT R15, R97, 0x7632, R15 ;  /* 0x00007632610f7816 */ /* 0x004fc6000000000f */
[----:B------:R2:W-:Y:S01]  /*8df0*/  STG.E.U16 desc[UR34][R58.64], R3 ;  /* 0x000000033a007986 */ /* 0x0005e2000c101522 */
[----:B------:R-:W-:-:S03]  /*8e00*/  PRMT R14, R100, 0x7632, R14 ;  /* 0x00007632640e7816 */ /* 0x000fc6000000000e */
[----:B------:R-:W-:Y:S01]  /*8e10*/  STG.E.U16 desc[UR34][R164.64], R97 ;  /* 0x00000061a4007986 */ /* 0x000fe2000c101522 */
[----:B-1----:R-:W-:-:S03]  /*8e20*/  PRMT R33, R98, 0x7632, R33 ;  /* 0x0000763262217816 */ /* 0x002fc60000000021 */
[----:B------:R1:W-:Y:S04]  /*8e30*/  STG.E.U16 desc[UR34][R62.64], R15 ;  /* 0x0000000f3e007986 */ /* 0x0003e8000c101522 */
[----:B------:R-:W-:Y:S01]  /*8e40*/  STG.E.U16 desc[UR34][R38.64], R98 ;  /* 0x0000006226007986 */ /* 0x000fe2000c101522 */
[----:B--2---:R-:W-:Y:S02]  /*8e50*/  PRMT R3, R101, 0x7632, R3 ;  /* 0x0000763265037816 */ /* 0x004fe40000000003 */
[----:B------:R-:W-:Y:S01]  /*8e60*/  PRMT R58, R105, 0x7632, R58 ;  /* 0x00007632693a7816 */ /* 0x000fe2000000003a */
[----:B------:R2:W-:Y:S04]  /*8e70*/  STG.E.U16 desc[UR34][R66.64], R33 ;  /* 0x0000002142007986 */ /* 0x0005e8000c101522 */
[----:B------:R-:W-:Y:S01]  /*8e80*/  STG.E.U16 desc[UR34][R22.64], R100 ;  /* 0x0000006416007986 */ /* 0x000fe2000c101522 */
[----:B-1----:R-:W-:-:S03]  /*8e90*/  PRMT R63, R111, 0x7632, R63 ;  /* 0x000076326f3f7816 */ /* 0x002fc6000000003f */
[----:B------:R1:W-:Y:S04]  /*8ea0*/  STG.E.U16 desc[UR34][R72.64], R14 ;  /* 0x0000000e48007986 */ /* 0x0003e8000c101522 */
[----:B------:R3:W-:Y:S01]  /*8eb0*/  STG.E.U16 desc[UR34][R44.64], R101 ;  /* 0x000000652c007986 */ /* 0x0007e2000c101522 */
[----:B--2---:R-:W-:Y:S02]  /*8ec0*/  PRMT R66, R112, 0x7632, R66 ;  /* 0x0000763270427816 */ /* 0x004fe40000000042 */
[----:B------:R-:W-:Y:S01]  /*8ed0*/  PRMT R67, R113, 0x7632, R67 ;  /* 0x0000763271437816 */ /* 0x000fe20000000043 */
[----:B------:R2:W-:Y:S04]  /*8ee0*/  STG.E.U16 desc[UR34][R76.64], R3 ;  /* 0x000000034c007986 */ /* 0x0005e8000c101522 */
[----:B------:R4:W-:Y:S01]  /*8ef0*/  STG.E.U16 desc[UR34][R12.64], R102 ;  /* 0x000000660c007986 */ /* 0x0009e2000c101522 */
[----:B-1----:R-:W-:-:S02]  /*8f00*/  PRMT R72, R123, 0x7632, R72 ;  /* 0x000076327b487816 */ /* 0x002fc40000000048 */
[----:B------:R-:W-:Y:S01]  /*8f10*/  PRMT R73, R128, 0x7632, R73 ;  /* 0x0000763280497816 */ /* 0x000fe20000000049 */
[----:B------:R-:W-:Y:S01]  /*8f20*/  STG.E.U16 desc[UR34][R80.64], R40 ;  /* 0x0000002850007986 */ /* 0x000fe2000c101522 */
[----:B---3--:R-:W-:-:S03]  /*8f30*/  PRMT R44, R104, 0x7632, R44 ;  /* 0x00007632682c7816 */ /* 0x008fc6000000002c */
[----:B------:R-:W-:Y:S01]  /*8f40*/  STG.E.U16 desc[UR34][R50.64], R103 ;  /* 0x0000006732007986 */ /* 0x000fe2000c101522 */
[----:B--2---:R-:W-:Y:S02]  /*8f50*/  PRMT R3, R107, 0x7632, R3 ;  /* 0x000076326b037816 */ /* 0x004fe40000000003 */
[----:B------:R-:W-:Y:S02]  /*8f60*/  PRMT R76, R129, 0x7632, R76 ;  /* 0x00007632814c7816 */ /* 0x000fe4000000004c */
[----:B----4-:R-:W-:-:S05]  /*8f70*/  PRMT R13, R103, 0x7632, R13 ;  /* 0x00007632670d7816 */ /* 0x010fca000000000d */
[----:B------:R-:W-:Y:S04]  /*8f80*/  STG.E.U16 desc[UR34][R84.64], R13 ;  /* 0x0000000d54007986 */ /* 0x000fe8000c101522 */
[----:B------:R-:W-:Y:S04]  /*8f90*/  STG.E.U16 desc[UR34][R30.64], R104 ;  /* 0x000000681e007986 */ /* 0x000fe8000c101522 */
[----:B------:R-:W-:Y:S04]  /*8fa0*/  STG.E.U16 desc[UR34][R88.64], R44 ;  /* 0x0000002c58007986 */ /* 0x000fe8000c101522 */
[----:B------:R1:W-:Y:S04]  /*8fb0*/  STG.E.U16 desc[UR34][R56.64], R105 ;  /* 0x0000006938007986 */ /* 0x0003e8000c101522 */
[----:B------:R-:W-:Y:S04]  /*8fc0*/  STG.E.U16 desc[UR34][R116.64], R58 ;  /* 0x0000003a74007986 */ /* 0x000fe8000c101522 */
[----:B------:R-:W-:Y:S04]  /*8fd0*/  STG.E.U16 desc[UR34][R154.64], R106 ;  /* 0x0000006a9a007986 */ /* 0x000fe8000c101522 */
[----:B------:R-:W-:Y:S01]  /*8fe0*/  STG.E.U16 desc[UR34][R82.64], R41 ;  /* 0x0000002952007986 */ /* 0x000fe2000c101522 */
[----:B-1----:R-:W-:-:S03]  /*8ff0*/  PRMT R57, R109, 0x7632, R57 ;  /* 0x000076326d397816 */ /* 0x002fc60000000039 */
[----:B------:R-:W-:Y:S04]  /*9000*/  STG.E.U16 desc[UR34][R42.64], R107 ;  /* 0x0000006b2a007986 */ /* 0x000fe8000c101522 */
[----:B------:R1:W-:Y:S04]  /*9010*/  STG.E.U16 desc[UR34][R86.64], R3 ;  /* 0x0000000356007986 */ /* 0x0003e8000c101522 */
[----:B------:R2:W-:Y:S04]  /*9020*/  STG.E.U16 desc[UR34][R10.64], R109 ;  /* 0x0000006d0a007986 */ /* 0x0005e8000c101522 */
[----:B------:R-:W-:Y:S04]  /*9030*/  STG.E.U16 desc[UR34][R114.64], R57 ;  /* 0x0000003972007986 */ /* 0x000fe8000c101522 */
[----:B------:R-:W-:Y:S01]  /*9040*/  STG.E.U16 desc[UR34][R48.64], R110 ;  /* 0x0000006e30007986 */ /* 0x000fe2000c101522 */
[----:B-1----:R-:W-:-:S02]  /*9050*/  PRMT R3, R122, 0x7632, R3 ;  /* 0x000076327a037816 */ /* 0x002fc40000000003 */
[----:B--2---:R-:W-:-:S05]  /*9060*/  PRMT R11, R110, 0x7632, R11 ;  /* 0x000076326e0b7816 */ /* 0x004fca000000000b */
[----:B------:R-:W-:Y:S04]  /*9070*/  STG.E.U16 desc[UR34][R120.64], R11 ;  /* 0x0000000b78007986 */ /* 0x000fe8000c101522 */
[----:B------:R1:W-:Y:S04]  /*9080*/  STG.E.U16 desc[UR34][R6.64], R111 ;  /* 0x0000006f06007986 */ /* 0x0003e8000c101522 */
[----:B------:R-:W-:Y:S04]  /*9090*/  STG.E.U16 desc[UR34][R126.64], R63 ;  /* 0x0000003f7e007986 */ /* 0x000fe8000c101522 */
[----:B------:R-:W-:Y:S01]  /*90a0*/  STG.E.U16 desc[UR34][R54.64], R112 ;  /* 0x0000007036007986 */ /* 0x000fe2000c101522 */
[----:B-1----:R-:W1:Y:S03]  /*90b0*/  LDC.64 R6, c[0x0][0x3a0] ;  /* 0x0000e800ff067b82 */ /* 0x002e660000000a00 */
[----:B------:R-:W-:Y:S04]  /*90c0*/  STG.E.U16 desc[UR34][R132.64], R66 ;  /* 0x0000004284007986 */ /* 0x000fe8000c101522 */
[----:B------:R-:W-:Y:S04]  /*90d0*/  STG.E.U16 desc[UR34][R20.64], R113 ;  /* 0x0000007114007986 */ /* 0x000fe8000c101522 */
[----:B------:R-:W-:Y:S04]  /*90e0*/  STG.E.U16 desc[UR34][R134.64], R67 ;  /* 0x0000004386007986 */ /* 0x000fe8000c101522 */
[----:B------:R-:W-:Y:S04]  /*90f0*/  STG.E.U16 desc[UR34][R60.64], R118 ;  /* 0x000000763c007986 */ /* 0x000fe8000c101522 */
[----:B------:R-:W-:Y:S04]  /*9100*/  STG.E.U16 desc[UR34][R136.64], R68 ;  /* 0x0000004488007986 */ /* 0x000fe8000c101522 */
[----:B------:R2:W-:Y:S04]  /*9110*/  STG.E.U16 desc[UR34][R4.64], R119 ;  /* 0x0000007704007986 */ /* 0x0005e8000c101522 */
[----:B------:R-:W-:Y:S04]  /*9120*/  STG.E.U16 desc[UR34][R138.64], R69 ;  /* 0x000000458a007986 */ /* 0x000fe8000c101522 */
[----:B------:R-:W-:Y:S01]  /*9130*/  STG.E.U16 desc[UR34][R64.64], R122 ;  /* 0x0000007a40007986 */ /* 0x000fe2000c101522 */
[----:B--2---:R-:W-:-:S03]  /*9140*/  PRMT R5, R124, 0x7632, R5 ;  /* 0x000076327c057816 */ /* 0x004fc60000000005 */
[----:B------:R2:W-:Y:S04]  /*9150*/  STG.E.U16 desc[UR34][R140.64], R3 ;  /* 0x000000038c007986 */ /* 0x0005e8000c101522 */
[----:B------:R-:W-:Y:S04]  /*9160*/  STG.E.U16 desc[UR34][R28.64], R124 ;  /* 0x0000007c1c007986 */ /* 0x000fe8000c101522 */
[----:B------:R3:W-:Y:S04]  /*9170*/  STG.E.U16 desc[UR34][R142.64], R5 ;  /* 0x000000058e007986 */ /* 0x0007e8000c101522 */
[----:B------:R4:W-:Y:S01]  /*9180*/  STG.E.U16 desc[UR34][R70.64], R123 ;  /* 0x0000007b46007986 */ /* 0x0009e2000c101522 */
[----:B--2---:R-:W-:-:S03]  /*9190*/  PRMT R3, R130, 0x7632, R3 ;  /* 0x0000763282037816 */ /* 0x004fc60000000003 */
[----:B------:R4:W-:Y:S01]  /*91a0*/  STG.E.U16 desc[UR34][R144.64], R72 ;  /* 0x0000004890007986 */ /* 0x0009e2000c101522 */
[C---:B---3--:R-:W-:Y:S01]  /*91b0*/  SHF.L.U32 R5, R2.reuse, 0x2, RZ ;  /* 0x0000000202057819 */ /* 0x048fe200000006ff */
[----:B------:R-:W-:Y:S02]  /*91c0*/  IMAD.HI R2, R2, 0x4, RZ ;  /* 0x0000000402027827 */ /* 0x000fe400078e02ff */
[----:B------:R4:W-:Y:S01]  /*91d0*/  STG.E.U16 desc[UR34][R8.64], R128 ;  /* 0x0000008008007986 */ /* 0x0009e2000c101522 */
[--C-:B-1----:R-:W-:Y:S02]  /*91e0*/  IADD3 R4, P0, P1, R5, UR6, R6.reuse ;  /* 0x0000000605047c10 */ /* 0x102fe4000f91e006 */
[----:B------:R-:W-:Y:S01]  /*91f0*/  PRMT R6, R125, 0x7632, R6 ;  /* 0x000076327d067816 */ /* 0x000fe20000000006 */
[----:B------:R4:W-:Y:S01]  /*9200*/  STG.E.U16 desc[UR34][R146.64], R73 ;  /* 0x0000004992007986 */ /* 0x0009e2000c101522 */
[----:B------:R-:W-:-:S03]  /*9210*/  IADD3.X R5, PT, PT, R2, UR5, R7, P0, P1 ;  /* 0x0000000502057c10 */ /* 0x000fc600087e2407 */
[----:B------:R4:W-:Y:S04]  /*9220*/  STG.E.U16 desc[UR34][R74.64], R130 ;  /* 0x000000824a007986 */ /* 0x0009e8000c101522 */
[----:B------:R4:W-:Y:S04]  /*9230*/  STG.E.U16 desc[UR34][R150.64], R3 ;  /* 0x0000000396007986 */ /* 0x0009e8000c101522 */
[----:B------:R4:W-:Y:S04]  /*9240*/  STG.E.U16 desc[UR34][R36.64], R125 ;  /* 0x0000007d24007986 */ /* 0x0009e8000c101522 */
[----:B------:R4:W-:Y:S04]  /*9250*/  STG.E.U16 desc[UR34][R148.64], R6 ;  /* 0x0000000694007986 */ /* 0x0009e8000c101522 */
[----:B------:R4:W-:Y:S04]  /*9260*/  STG.E.U16 desc[UR34][R78.64], R129 ;  /* 0x000000814e007986 */ /* 0x0009e8000c101522 */
[----:B------:R4:W-:Y:S04]  /*9270*/  STG.E.U16 desc[UR34][R152.64], R76 ;  /* 0x0000004c98007986 */ /* 0x0009e8000c101522 */
[----:B------:R4:W-:Y:S01]  /*9280*/  STG.E desc[UR34][R4.64], R108 ;  /* 0x0000006c04007986 */ /* 0x0009e2000c101922 */
[----:B0-----:R-:W-:Y:S06]  /*9290*/  BAR.SYNC.DEFER_BLOCKING 0x0 ;  /* 0x0000000000007b1d */ /* 0x001fec0000010000 */
[----:B------:R-:W-:Y:S05]  /*92a0*/  @P6 BRA `(.L_x_22) ;  /* 0x0000000000a06947 */ /* 0x000fea0003800000 */
[----:B------:R-:W0:Y:S01]  /*92b0*/  S2UR UR5, SR_CgaCtaId ;  /* 0x00000000000579c3 */ /* 0x000e220000008800 */
[----:B------:R-:W-:Y:S01]  /*92c0*/  NOP ;  /* 0x0000000000007918 */ /* 0x000fe20000000000 */
[----:B------:R-:W-:Y:S01]  /*92d0*/  UMOV UR4, 0x50 ;  /* 0x0000005000047882 */ /* 0x000fe20000000000 */
[----:B------:R-:W-:Y:S01]  /*92e0*/  MOV R0, UR9 ;  /* 0x0000000900007c02 */ /* 0x000fe20008000f00 */
[----:B------:R-:W-:Y:S02]  /*92f0*/  HFMA2 R7, -RZ, RZ, 0, 5.9604644775390625e-08 ;  /* 0x00000001ff077431 */ /* 0x000fe400000001ff */
[----:B----4-:R-:W-:Y:S01]  /*9300*/  IMAD.MOV.U32 R3, RZ, RZ, 0xff ;  /* 0x000000ffff037424 */ /* 0x010fe200078e00ff */
[----:B------:R-:W-:-:S04]  /*9310*/  LOP3.LUT R0, R0, 0xffff, RZ, 0xc0, !PT ;  /* 0x0000ffff00007812 */ /* 0x000fc800078ec0ff */
[----:B------:R-:W-:-:S04]  /*9320*/  SHF.R.U32.HI R0, RZ, 0x5, R0 ;  /* 0x00000005ff007819 */ /* 0x000fc80000011600 */
[----:B------:R-:W-:Y:S02]  /*9330*/  IADD3 R2, PT, PT, R0, 0x10, RZ ;  /* 0x0000001000027810 */ /* 0x000fe40007ffe0ff */
[----:B------:R-:W-:Y:S01]  /*9340*/  SHF.L.U32 R0, R3, R0, RZ ;  /* 0x0000000003007219 */ /* 0x000fe200000006ff */
[----:B0-----:R-:W-:Y:S01]  /*9350*/  ULEA UR6, UR5, UR4, 0x18 ;  /* 0x0000000405067291 */ /* 0x001fe2000f8ec0ff */
[----:B------:R-:W-:-:S04]  /*9360*/  SHF.L.U32 R3, R7, R2, RZ ;  /* 0x0000000207037219 */ /* 0x000fc800000006ff */
[----:B------:R-:W-:-:S04]  /*9370*/  LOP3.LUT R0, R3, R0, RZ, 0xfc, !PT ;  /* 0x0000000003007212 */ /* 0x000fc800078efcff */
[----:B------:R-:W0:Y:S01]  /*9380*/  LDS R5, [UR6] ;  /* 0x00000006ff057984 */ /* 0x000e220008000800 */
[C---:B------:R-:W-:Y:S02]  /*9390*/  LOP3.LUT R2, R0.reuse, 0xffff, RZ, 0xc0, !PT ;  /* 0x0000ffff00027812 */ /* 0x040fe400078ec0ff */
[----:B0-----:R-:W-:-:S04]  /*93a0*/  LOP3.LUT R3, R0, 0xffff, R5, 0x80, !PT ;  /* 0x0000ffff00037812 */ /* 0x001fc800078e8005 */
[----:B------:R-:W-:-:S13]  /*93b0*/  ISETP.NE.AND P0, PT, R3, R2, PT ;  /* 0x000000020300720c */ /* 0x000fda0003f05270 */
[----:B------:R-:W-:Y:S05]  /*93c0*/  @P0 BRA `(.L_x_23) ;  /* 0x0000000000500947 */ /* 0x000fea0003800000 */
[----:B------:R-:W-:Y:S02]  /*93d0*/  SHF.R.U32.HI R5, RZ, 0x10, R5 ;  /* 0x00000010ff057819 */ /* 0x000fe40000011605 */
[----:B------:R-:W-:-:S04]  /*93e0*/  SHF.R.U32.HI R2, RZ, 0x10, R0 ;  /* 0x00000010ff027819 */ /* 0x000fc80000011600 */
[----:B------:R-:W-:-:S04]  /*93f0*/  LOP3.LUT R5, R5, R2, RZ, 0xc0, !PT ;  /* 0x0000000205057212 */ /* 0x000fc800078ec0ff */
[----:B------:R-:W-:-:S13]  /*9400*/  ISETP.NE.AND P0, PT, R5, R2, PT ;  /* 0x000000020500720c */ /* 0x000fda0003f05270 */
[----:B------:R-:W-:Y:S05]  /*9410*/  @P0 BRA `(.L_x_24) ;  /* 0x0000000000300947 */ /* 0x000fea0003800000 */
[----:B------:R-:W-:Y:S01]  /*9420*/  R2UR UR4, R0 ;  /* 0x00000000000472ca */ /* 0x000fe200000e0000 */
[----:B------:R-:W-:Y:S01]  /*9430*/  VOTEU.ANY UR5, UPT, PT ;  /* 0x0000000000057886 */ /* 0x000fe200038e0100 */
[----:B------:R-:W0:Y:S01]  /*9440*/  S2R R0, SR_LANEID ;  /* 0x0000000000007919 */ /* 0x000e220000000000 */
[----:B------:R-:W-:-:S10]  /*9450*/  UFLO.U32 UR5, UR5 ;  /* 0x00000005000572bd */ /* 0x000fd400080e0000 */
[----:B------:R-:W-:-:S06]  /*9460*/  ULOP3.LUT UR4, URZ, UR4, URZ, 0x33, !UPT ;  /* 0x00000004ff047292 */ /* 0x000fcc000f8e33ff */
[----:B------:R-:W-:-:S04]  /*9470*/  MOV R2, UR4 ;  /* 0x0000000400027c02 */ /* 0x000fc80008000f00 */
[----:B------:R-:W1:Y:S02]  /*9480*/  REDUX UR7, R2 ;  /* 0x00000000020773c4 */ /* 0x000e640000000000 */
[----:B------:R2:W-:Y:S01]  /*9490*/  UTCATOMSWS.AND URZ, UR4 ;  /* 0x0000000400ff79e3 */ /* 0x0005e20008000000 */
[----:B0-----:R-:W-:Y:S01]  /*94a0*/  ISETP.EQ.U32.AND P0, PT, R0, UR5, PT ;  /* 0x0000000500007c0c */ /* 0x001fe2000bf02070 */
[----:B-1----:R-:W-:-:S12]  /*94b0*/  IMAD.U32 R0, RZ, RZ, UR7 ;  /* 0x00000007ff007e24 */ /* 0x002fd8000f8e00ff */
[----:B------:R2:W-:Y:S01]  /*94c0*/  @P0 ATOMS.AND RZ, [UR6], R0 ;  /* 0x00000000ffff098c */ /* 0x0005e2000a800006 */
[----:B------:R-:W-:Y:S05]  /*94d0*/  BRA `(.L_x_22) ;  /* 0x0000000000147947 */ /* 0x000fea0003800000 */
.L_x_24:
[----:B------:R-:W-:-:S07]  /*94e0*/  MOV R2, 0x9500 ;  /* 0x0000950000027802 */ /* 0x000fce0000000f00 */
[----:B------:R-:W-:Y:S05]  /*94f0*/  CALL.REL.NOINC `($__internal_0_$__cuda_sm10x_tcgen05_guardrail_trap_col_being_dealloced_not_returned_by_alloc) ;  /* 0x0000000000447944 */ /* 0x000fea0003c00000 */
[----:B------:R-:W-:Y:S05]  /*9500*/  BRA `(.L_x_22) ;  /* 0x0000000000087947 */ /* 0x000fea0003800000 */
.L_x_23:
[----:B------:R-:W-:-:S07]  /*9510*/  MOV R2, 0x9530 ;  /* 0x0000953000027802 */ /* 0x000fce0000000f00 */
[----:B------:R-:W-:Y:S05]  /*9520*/  CALL.REL.NOINC `($__internal_2_$__cuda_sm10x_tcgen05_guardrail_trap_unallocated_columns_being_dealloced) ;  /* 0x0000000000507944 */ /* 0x000fea0003c00000 */
.L_x_22:
[----:B------:R-:W-:Y:S01]  /*9530*/  NOP ;  /* 0x0000000000007918 */ /* 0x000fe20000000000 */
[----:B--2---:R-:W-:Y:S05]  /*9540*/  EXIT ;  /* 0x000000000000794d */ /* 0x004fea0003800000 */
.L_x_8:
[----:B------:R-:W1:Y:S02]  /*9550*/  SYNCS.PHASECHK.TRANS64.TRYWAIT P3, [UR8+0x9000], RZ ;  /* 0x009000ffff0075a7 */ /* 0x000e640008061108 */
[----:B-1----:R-:W-:Y:S05]  /*9560*/  @!P3 BRA `(.L_x_8) ;  /* 0xfffffffc00f8b947 */ /* 0x002fea000383ffff */
[----:B------:R-:W-:Y:S05]  /*9570*/  BRA `(.L_x_7) ;  /* 0xffffff9000647947 */ /* 0x000fea000383ffff */
.L_x_17:
[----:B------:R-:W1:Y:S02]  /*9580*/  SYNCS.PHASECHK.TRANS64.TRYWAIT P4, [UR8+0xb010], RZ ;  /* 0x00b010ffff0075a7 */ /* 0x000e640008081108 */
[----:B-1----:R-:W-:Y:S05]  /*9590*/  @!P4 BRA `(.L_x_17) ;  /* 0xfffffffc00f8c947 */ /* 0x002fea000383ffff */
[----:B------:R-:W-:Y:S05]  /*95a0*/  BRA `(.L_x_25) ;  /* 0xffffffb800487947 */ /* 0x000fea000383ffff */
.L_x_18:
[----:B------:R-:W1:Y:S02]  /*95b0*/  SYNCS.PHASECHK.TRANS64.TRYWAIT P6, [UR27], R37 ;  /* 0x00000025ff0075a7 */ /* 0x000e6400080c111b */
[----:B-1----:R-:W-:Y:S05]  /*95c0*/  @!P6 BRA `(.L_x_18) ;  /* 0xfffffffc00f8e947 */ /* 0x002fea000383ffff */
[----:B------:R-:W-:Y:S05]  /*95d0*/  BRA `(.L_x_26) ;  /* 0xffffffbc00d07947 */ /* 0x000fea000383ffff */
.L_x_21:
[----:B------:R-:W0:Y:S02]  /*95e0*/  SYNCS.PHASECHK.TRANS64.TRYWAIT P1, [UR27], R3 ;  /* 0x00000003ff0075a7 */ /* 0x000e24000802111b */
[----:B0-----:R-:W-:Y:S05]  /*95f0*/  @!P1 BRA `(.L_x_21) ;  /* 0xfffffffc00f89947 */ /* 0x001fea000383ffff */
[----:B------:R-:W-:Y:S05]  /*9600*/  BRA `(.L_x_27) ;  /* 0xffffffd400b47947 */ /* 0x000fea000383ffff */
        .weak           $__internal_0_$__cuda_sm10x_tcgen05_guardrail_trap_col_being_dealloced_not_returned_by_alloc
        .type           $__internal_0_$__cuda_sm10x_tcgen05_guardrail_trap_col_being_dealloced_not_returned_by_alloc,@function
        .size           $__internal_0_$__cuda_sm10x_tcgen05_guardrail_trap_col_being_dealloced_not_returned_by_alloc,($__internal_1_$__cuda_sm10x_tcgen05_guardrail_trap_phase_invalid_during_alloc - $__internal_0_$__cuda_sm10x_tcgen05_guardrail_trap_col_being_dealloced_not_returned_by_alloc)
$__internal_0_$__cuda_sm10x_tcgen05_guardrail_trap_col_being_dealloced_not_returned_by_alloc:
[----:B------:R-:W-:Y:S05]  /*9610*/  BPT.TRAP 0x1 ;  /* 0x000000040000795c */ /* 0x000fea0000300000 */
[----:B------:R-:W-:-:S04]  /*9620*/  MOV R3, 0x0 ;  /* 0x0000000000037802 */ /* 0x000fc80000000f00 */
[----:B------:R-:W-:Y:S05]  /*9630*/  RET.REL.NODEC R2 `(attn_fwd) ;  /* 0xffffff6802707950 */ /* 0x000fea0003c3ffff */
        .weak           $__internal_1_$__cuda_sm10x_tcgen05_guardrail_trap_phase_invalid_during_alloc
        .type           $__internal_1_$__cuda_sm10x_tcgen05_guardrail_trap_phase_invalid_during_alloc,@function
        .size           $__internal_1_$__cuda_sm10x_tcgen05_guardrail_trap_phase_invalid_during_alloc,($__internal_2_$__cuda_sm10x_tcgen05_guardrail_trap_unallocated_columns_being_dealloced - $__internal_1_$__cuda_sm10x_tcgen05_guardrail_trap_phase_invalid_during_alloc)
$__internal_1_$__cuda_sm10x_tcgen05_guardrail_trap_phase_invalid_during_alloc:
[----:B------:R-:W-:Y:S05]  /*9640*/  BPT.TRAP 0x1 ;  /* 0x000000040000795c */ /* 0x000fea0000300000 */
[----:B------:R-:W-:-:S04]  /*9650*/  HFMA2 R3, -RZ, RZ, 0, 0 ;  /* 0x00000000ff037431 */ /* 0x000fc800000001ff */
[----:B------:R-:W-:Y:S05]  /*9660*/  RET.REL.NODEC R2 `(attn_fwd) ;  /* 0xffffff6802647950 */ /* 0x000fea0003c3ffff */
        .weak           $__internal_2_$__cuda_sm10x_tcgen05_guardrail_trap_unallocated_columns_being_dealloced
        .type           $__internal_2_$__cuda_sm10x_tcgen05_guardrail_trap_unallocated_columns_being_dealloced,@function
        .size           $__internal_2_$__cuda_sm10x_tcgen05_guardrail_trap_unallocated_columns_being_dealloced,(.L_x_31 - $__internal_2_$__cuda_sm10x_tcgen05_guardrail_trap_unallocated_columns_being_dealloced)
$__internal_2_$__cuda_sm10x_tcgen05_guardrail_trap_unallocated_columns_being_dealloced:
[----:B------:R-:W-:Y:S05]  /*9670*/  BPT.TRAP 0x1 ;  /* 0x000000040000795c */ /* 0x000fea0000300000 */
[----:B------:R-:W-:-:S04]  /*9680*/  MOV R3, 0x0 ;  /* 0x0000000000037802 */ /* 0x000fc80000000f00 */
[----:B------:R-:W-:Y:S05]  /*9690*/  RET.REL.NODEC R2 `(attn_fwd) ;  /* 0xffffff6802587950 */ /* 0x000fea0003c3ffff */
.L_x_28:
[----:B------:R-:W-:-:S00]  /*96a0*/  BRA `(.L_x_28) ;  /* 0xfffffffc00fc7947 */ /* 0x000fc0000383ffff */
[----:B------:R-:W-:-:S00]  /*96b0*/  NOP ;  /* 0x0000000000007918 */ /* 0x000fc00000000000 */
        /* <DEDUP_REMOVED lines=12> */
.L_x_31:


//--------------------- .nv.global.init           --------------------------
	.section	.nv.global.init,"aw",@progbits
.nv.global.init:
	.type		_$_str,@object
	.size		_$_str,(.L_3 - _$_str)
_$_str:
        /*0000*/ 	.byte	0x5f, 0x5f, 0x43, 0x55, 0x44, 0x41, 0x5f, 0x46, 0x54, 0x5a, 0x00
.L_3:


//--------------------- .nv.shared.attn_fwd       --------------------------
	.section	.nv.shared.attn_fwd,"aw",@nobits
	.sectionflags	@""
	.align	16
	.zero		1024


//--------------------- .nv.shared.reserved.0     --------------------------
	.section	.nv.shared.reserved.0,"aw",@nobits
	.align	8
	.weak		__nv_reservedSMEM_offset_0_alias
	.size		__nv_reservedSMEM_offset_0_alias, 0, 64
	.other		__nv_reservedSMEM_offset_0_alias,@"STO_CUDA_RESERVED_SHARED STV_DEFAULT"
__nv_reservedSMEM_offset_0_alias:
	.zero		0
.nv.shared.reserved.0:
	.zero		64
	.weak		__nv_reservedSMEM_allocation_phase
	.type		__nv_reservedSMEM_allocation_phase,@object
	.size		__nv_reservedSMEM_allocation_phase,(.L_0 - __nv_reservedSMEM_allocation_phase)
__nv_reservedSMEM_allocation_phase:
	.zero		1
.L_0:
	.zero		7
	.weak		__nv_reservedSMEM_devtool_atexit_pc
	.type		__nv_reservedSMEM_devtool_atexit_pc,@object
	.size		__nv_reservedSMEM_devtool_atexit_pc,(__nv_reservedSMEM_allocation_mask - __nv_reservedSMEM_devtool_atexit_pc)
__nv_reservedSMEM_devtool_atexit_pc:
	.zero		8
	.weak		__nv_reservedSMEM_allocation_mask
	.type		__nv_reservedSMEM_allocation_mask,@object
	.size		__nv_reservedSMEM_allocation_mask,(.L_2 - __nv_reservedSMEM_allocation_mask)
__nv_reservedSMEM_allocation_mask:
	.zero		4
.L_2:


//--------------------- .nv.constant0.attn_fwd    --------------------------
	.section	.nv.constant0.attn_fwd,"a",@progbits
	.sectionflags	@""
	.align	4
.nv.constant0.attn_fwd:
	.zero		1032


//--------------------- SYMBOLS --------------------------

	.type		.nv.reservedSmem.offset0,@object
	.size		.nv.reservedSmem.offset0,0x4
	.type		.nv.reservedSmem.cap,@object
	.size		.nv.reservedSmem.cap,0x4
